	.headerflags	@"EF_CUDA_TEXMODE_UNIFIED EF_CUDA_64BIT_ADDRESS EF_CUDA_SM86 EF_CUDA_VIRTUAL_SM(EF_CUDA_SM86)"
	.elftype	@"ET_EXEC"


//--------------------- .nv.info                  --------------------------
	.section	.nv.info,"",@"SHT_CUDA_INFO"
	.align	4


	//----- nvinfo : EIATTR_REGCOUNT
	.align		4
        /*0000*/ 	.byte	0x04, 0x2f
        /*0002*/ 	.short	(.L_2 - .L_1)
	.align		4
.L_1:
        /*0004*/ 	.word	index@(triton__0d1d2de3de)
        /*0008*/ 	.word	0x00000028


	//----- nvinfo : EIATTR_MAX_STACK_SIZE
	.align		4
.L_2:
        /*000c*/ 	.byte	0x04, 0x23
        /*000e*/ 	.short	(.L_4 - .L_3)
	.align		4
.L_3:
        /*0010*/ 	.word	index@(triton__0d1d2de3de)
        /*0014*/ 	.word	0x00000000


	//----- nvinfo : EIATTR_MIN_STACK_SIZE
	.align		4
.L_4:
        /*0018*/ 	.byte	0x04, 0x12
        /*001a*/ 	.short	(.L_6 - .L_5)
	.align		4
.L_5:
        /*001c*/ 	.word	index@(triton__0d1d2de3de)
        /*0020*/ 	.word	0x00000000


	//----- nvinfo : EIATTR_FRAME_SIZE
	.align		4
.L_6:
        /*0024*/ 	.byte	0x04, 0x11
        /*0026*/ 	.short	(.L_8 - .L_7)
	.align		4
.L_7:
        /*0028*/ 	.word	index@(triton__0d1d2de3de)
        /*002c*/ 	.word	0x00000000
.L_8:


//--------------------- .nv.info.triton__0d1d2de3de --------------------------
	.section	.nv.info.triton__0d1d2de3de,"",@"SHT_CUDA_INFO"
	.align	4


	//----- nvinfo : EIATTR_CUDA_API_VERSION
	.align		4
        /*0000*/ 	.byte	0x04, 0x37
        /*0002*/ 	.short	(.L_10 - .L_9)
.L_9:
        /*0004*/ 	.word	0x0000007b


	//----- nvinfo : EIATTR_SW2861232_WAR
	.align		4
.L_10:
        /*0008*/ 	.byte	0x01, 0x35
	.zero		2


	//----- nvinfo : EIATTR_PARAM_CBANK
	.align		4
        /*000c*/ 	.byte	0x04, 0x0a
        /*000e*/ 	.short	(.L_12 - .L_11)
	.align		4
.L_11:
        /*0010*/ 	.word	index@(.nv.constant0.triton__0d1d2de3de)
        /*0014*/ 	.short	0x0160
        /*0016*/ 	.short	0x0018


	//----- nvinfo : EIATTR_CBANK_PARAM_SIZE
	.align		4
.L_12:
        /*0018*/ 	.byte	0x03, 0x19
        /*001a*/ 	.short	0x0018


	//----- nvinfo : EIATTR_KPARAM_INFO
	.align		4
        /*001c*/ 	.byte	0x04, 0x17
        /*001e*/ 	.short	(.L_14 - .L_13)
.L_13:
        /*0020*/ 	.word	0x00000000
        /*0024*/ 	.short	0x0003
        /*0026*/ 	.short	0x0014
        /*0028*/ 	.byte	0x00, 0xf0, 0x11, 0x00


	//----- nvinfo : EIATTR_KPARAM_INFO
	.align		4
.L_14:
        /*002c*/ 	.byte	0x04, 0x17
        /*002e*/ 	.short	(.L_16 - .L_15)
.L_15:
        /*0030*/ 	.word	0x00000000
        /*0034*/ 	.short	0x0002
        /*0036*/ 	.short	0x0010
        /*0038*/ 	.byte	0x00, 0xf0, 0x11, 0x00


	//----- nvinfo : EIATTR_KPARAM_INFO
	.align		4
.L_16:
        /*003c*/ 	.byte	0x04, 0x17
        /*003e*/ 	.short	(.L_18 - .L_17)
.L_17:
        /*0040*/ 	.word	0x00000000
        /*0044*/ 	.short	0x0001
        /*0046*/ 	.short	0x0008
        /*0048*/ 	.byte	0x00, 0xf0, 0x21, 0x00


	//----- nvinfo : EIATTR_KPARAM_INFO
	.align		4
.L_18:
        /*004c*/ 	.byte	0x04, 0x17
        /*004e*/ 	.short	(.L_20 - .L_19)
.L_19:
        /*0050*/ 	.word	0x00000000
        /*0054*/ 	.short	0x0000
        /*0056*/ 	.short	0x0000
        /*0058*/ 	.byte	0x00, 0xf0, 0x21, 0x00


	//----- nvinfo : EIATTR_MAXREG_COUNT
	.align		4
.L_20:
        /*005c*/ 	.byte	0x03, 0x1b
        /*005e*/ 	.short	0x00ff


	//----- nvinfo : EIATTR_COOP_GROUP_MASK_REGIDS
	.align		4
        /*0060*/ 	.byte	0x04, 0x29
        /*0062*/ 	.short	(.L_22 - .L_21)


	//   ....[0]....
.L_21:
        /*0064*/ 	.word	0xffffffff


	//   ....[1]....
        /*0068*/ 	.word	0xffffffff


	//   ....[2]....
        /*006c*/ 	.word	0xffffffff


	//   ....[3]....
        /*0070*/ 	.word	0xffffffff


	//   ....[4]....
        /*0074*/ 	.word	0xffffffff


	//   ....[5]....
        /*0078*/ 	.word	0xffffffff


	//   ....[6]....
        /*007c*/ 	.word	0xffffffff


	//   ....[7]....
        /*0080*/ 	.word	0xffffffff


	//   ....[8]....
        /*0084*/ 	.word	0xffffffff


	//   ....[9]....
        /*0088*/ 	.word	0xffffffff


	//   ....[10]....
        /*008c*/ 	.word	0xffffffff


	//   ....[11]....
        /*0090*/ 	.word	0xffffffff


	//   ....[12]....
        /*0094*/ 	.word	0xffffffff


	//   ....[13]....
        /*0098*/ 	.word	0xffffffff


	//   ....[14]....
        /*009c*/ 	.word	0xffffffff


	//   ....[15]....
        /*00a0*/ 	.word	0xffffffff


	//----- nvinfo : EIATTR_COOP_GROUP_INSTR_OFFSETS
	.align		4
.L_22:
        /*00a4*/ 	.byte	0x04, 0x28
        /*00a6*/ 	.short	(.L_24 - .L_23)


	//   ....[0]....
.L_23:
        /*00a8*/ 	.word	0x00001620


	//   ....[1]....
        /*00ac*/ 	.word	0x00001660


	//   ....[2]....
        /*00b0*/ 	.word	0x000016a0


	//   ....[3]....
        /*00b4*/ 	.word	0x000016e0


	//   ....[4]....
        /*00b8*/ 	.word	0x00001720


	//   ....[5]....
        /*00bc*/ 	.word	0x00001790


	//   ....[6]....
        /*00c0*/ 	.word	0x00001800


	//   ....[7]....
        /*00c4*/ 	.word	0x00001860


	//   ....[8]....
        /*00c8*/ 	.word	0x00002ae0


	//   ....[9]....
        /*00cc*/ 	.word	0x00002b00


	//   ....[10]....
        /*00d0*/ 	.word	0x00002b20


	//   ....[11]....
        /*00d4*/ 	.word	0x00002b40


	//   ....[12]....
        /*00d8*/ 	.word	0x00002b60


	//   ....[13]....
        /*00dc*/ 	.word	0x00002bc0


	//   ....[14]....
        /*00e0*/ 	.word	0x00002be0


	//   ....[15]....
        /*00e4*/ 	.word	0x00002c00


	//----- nvinfo : EIATTR_EXIT_INSTR_OFFSETS
	.align		4
.L_24:
        /*00e8*/ 	.byte	0x04, 0x1c
        /*00ea*/ 	.short	(.L_26 - .L_25)


	//   ....[0]....
.L_25:
        /*00ec*/ 	.word	0x000032b0


	//----- nvinfo : EIATTR_MAX_THREADS
	.align		4
.L_26:
        /*00f0*/ 	.byte	0x04, 0x05
        /*00f2*/ 	.short	(.L_28 - .L_27)
.L_27:
        /*00f4*/ 	.word	0x00000100
        /*00f8*/ 	.word	0x00000001
        /*00fc*/ 	.word	0x00000001


	//----- nvinfo : EIATTR_CRS_STACK_SIZE
	.align		4
.L_28:
        /*0100*/ 	.byte	0x04, 0x1e
        /*0102*/ 	.short	(.L_30 - .L_29)
.L_29:
        /*0104*/ 	.word	0x00000000
.L_30:


//--------------------- .nv.rel.action            --------------------------
	.section	.nv.rel.action,"",@"SHT_CUDA_RELOCINFO"
	.align	8
	.sectionentsize	8
        /*0000*/ 	.byte	0x73, 0x00, 0x00, 0x00, 0x00, 0x00, 0x00, 0x00, 0x00, 0x00, 0x00, 0x11, 0x25, 0x00, 0x05, 0x36


//--------------------- .nv.constant0.triton__0d1d2de3de --------------------------
	.section	.nv.constant0.triton__0d1d2de3de,"a",@progbits
	.align	4
.nv.constant0.triton__0d1d2de3de:
	.zero		376


//--------------------- .text.triton__0d1d2de3de  --------------------------
	.section	.text.triton__0d1d2de3de,"ax",@progbits
	.sectionflags	@"SHF_BARRIERS=1"
	.sectioninfo	@"SHI_REGISTERS=40"
	.align	128
        .global         triton__0d1d2de3de
        .type           triton__0d1d2de3de,@function
        .size           triton__0d1d2de3de,(.L_x_28 - triton__0d1d2de3de)
        .other          triton__0d1d2de3de,@"STO_CUDA_ENTRY STV_DEFAULT"
triton__0d1d2de3de:
.text.triton__0d1d2de3de:
[----:B------:R-:W-:-:S02]  /*0000*/  MOV R1, c[0x0][0x28] ;  /* 0x00000a0000017a02 */ /* 0x000fc40000000f00 */
[----:B------:R-:W0:Y:S01]  /*0010*/  S2R R5, SR_CTAID.X ;  /* 0x0000000000057919 */ /* 0x000e220000002500 */
[----:B------:R-:W-:Y:S01]  /*0020*/  MOV R16, 0xff800000 ;  /* 0xff80000000107802 */ /* 0x000fe20000000f00 */
[----:B------:R-:W-:Y:S01]  /*0030*/  ULDC.64 UR4, c[0x0][0x118] ;  /* 0x0000460000047ab9 */ /* 0x000fe20000000a00 */
[----:B------:R-:W-:Y:S01]  /*0040*/  MOV R20, 0xfffff800 ;  /* 0xfffff80000147802 */ /* 0x000fe20000000f00 */
[----:B------:R-:W1:Y:S01]  /*0050*/  S2R R19, SR_TID.X ;  /* 0x0000000000137919 */ /* 0x000e620000002100 */
[----:B------:R-:W-:Y:S02]  /*0060*/  MOV R15, 0xff800000 ;  /* 0xff800000000f7802 */ /* 0x000fe40000000f00 */
[----:B------:R-:W-:Y:S02]  /*0070*/  MOV R14, 0xff800000 ;  /* 0xff800000000e7802 */ /* 0x000fe40000000f00 */
[----:B------:R-:W-:Y:S02]  /*0080*/  MOV R13, 0xff800000 ;  /* 0xff800000000d7802 */ /* 0x000fe40000000f00 */
[----:B------:R-:W-:-:S02]  /*0090*/  MOV R12, 0xff800000 ;  /* 0xff800000000c7802 */ /* 0x000fc40000000f00 */
[----:B------:R-:W-:Y:S02]  /*00a0*/  MOV R11, 0xff800000 ;  /* 0xff800000000b7802 */ /* 0x000fe40000000f00 */
[----:B------:R-:W-:Y:S02]  /*00b0*/  MOV R10, 0xff800000 ;  /* 0xff800000000a7802 */ /* 0x000fe40000000f00 */
[----:B------:R-:W-:Y:S02]  /*00c0*/  MOV R3, 0xff800000 ;  /* 0xff80000000037802 */ /* 0x000fe40000000f00 */
[----:B0-----:R-:W-:-:S04]  /*00d0*/  SHF.R.S32.HI R0, RZ, 0x1f, R5 ;  /* 0x0000001fff007819 */ /* 0x001fc80000011405 */
[-C--:B------:R-:W-:Y:S02]  /*00e0*/  LEA.HI R0, R0, R5.reuse, RZ, 0xd ;  /* 0x0000000500007211 */ /* 0x080fe400078f68ff */
[----:B-1----:R-:W-:Y:S02]  /*00f0*/  SHF.L.U32 R19, R19, 0x3, RZ ;  /* 0x0000000313137819 */ /* 0x002fe400000006ff */
[----:B------:R-:W-:Y:S02]  /*0100*/  LOP3.LUT R0, R0, 0xffffe000, RZ, 0xc0, !PT ;  /* 0xffffe00000007812 */ /* 0x000fe400078ec0ff */
[----:B------:R-:W-:Y:S02]  /*0110*/  LOP3.LUT R19, R19, 0x7f8, RZ, 0xc0, !PT ;  /* 0x000007f813137812 */ /* 0x000fe400078ec0ff */
[----:B------:R-:W-:Y:S02]  /*0120*/  IADD3 R18, -R0, R5, RZ ;  /* 0x0000000500127210 */ /* 0x000fe40007ffe1ff */
[----:B------:R-:W-:-:S02]  /*0130*/  LEA R2, R5, R19, 0xd ;  /* 0x0000001305027211 */ /* 0x000fc400078e68ff */
[----:B------:R-:W-:-:S02]  /*0140*/  IADD3 R17, R19, -R18, RZ ;  /* 0x8000001213117210 */ /* 0x000fc40007ffe0ff */
.L_x_25:
[----:B------:R-:W-:Y:S02]  /*0150*/  IADD3 R8, R2, 0x800, R20 ;  /* 0x0000080002087810 */ /* 0x000fe40007ffe014 */
[----:B------:R-:W-:-:S05]  /*0160*/  MOV R9, 0x2 ;  /* 0x0000000200097802 */ /* 0x000fca0000000f00 */
[----:B------:R-:W-:-:S05]  /*0170*/  IMAD.WIDE R8, R8, R9, c[0x0][0x160] ;  /* 0x0000580008087625 */ /* 0x000fca00078e0209 */
[----:B------:R-:W2:Y:S01]  /*0180*/  LDG.E.EF.128 R4, [R8.64] ;  /* 0x0000000408047981 */ /* 0x000ea2000c0e1d00 */
[----:B------:R-:W-:Y:S01]  /*0190*/  BSSY B0, `(.L_x_0) ;  /* 0x0000018000007945 */ /* 0x000fe20003800000 */
[----:B--2---:R-:W-:-:S05]  /*01a0*/  SHF.L.U32 R0, R4, 0x10, RZ ;  /* 0x0000001004007819 */ /* 0x004fca00000006ff */
[----:B------:R-:W-:-:S04]  /*01b0*/  FMUL R0, R0, 0.0625 ;  /* 0x3d80000000007820 */ /* 0x000fc80000400000 */
[----:B------:R-:W-:-:S04]  /*01c0*/  FMUL R21, R0, 0.019999999552965164185 ;  /* 0x3ca3d70a00157820 */ /* 0x000fc80000400000 */
[----:B------:R-:W-:-:S05]  /*01d0*/  FADD.FTZ R24, |R21|, -RZ ;  /* 0x800000ff15187221 */ /* 0x000fca0000010200 */
[----:B------:R-:W-:-:S13]  /*01e0*/  FSETP.GE.AND P0, PT, R24, 0.60000002384185791016, PT ;  /* 0x3f19999a1800780b */ /* 0x000fda0003f06000 */
[----:B------:R-:W-:Y:S05]  /*01f0*/  @!P0 BRA `(.L_x_1) ;  /* 0x000000a000008947 */ /* 0x000fea0003800000 */
[C---:B------:R-:W-:Y:S01]  /*0200*/  FMUL R0, R24.reuse, 2.8853900432586669922 ;  /* 0x4038aa3b18007820 */ /* 0x040fe20000400000 */
[----:B------:R-:W-:Y:S02]  /*0210*/  MOV R23, 0x3f800000 ;  /* 0x3f80000000177802 */ /* 0x000fe40000000f00 */
[----:B------:R-:W-:-:S03]  /*0220*/  FSETP.GE.AND P0, PT, R24, 9.010913848876953125, PT ;  /* 0x41102cb41800780b */ /* 0x000fc60003f06000 */
[----:B------:R-:W0:Y:S02]  /*0230*/  MUFU.EX2 R0, R0 ;  /* 0x0000000000007308 */ /* 0x000e240000000800 */
[----:B0-----:R-:W-:-:S06]  /*0240*/  FADD R22, R0, 1 ;  /* 0x3f80000000167421 */ /* 0x001fcc0000000000 */
[----:B------:R-:W0:Y:S02]  /*0250*/  MUFU.RCP R22, R22 ;  /* 0x0000001600167308 */ /* 0x000e240000001000 */
[----:B0-----:R-:W-:-:S05]  /*0260*/  FFMA.FTZ R23, R22, -2, R23 ;  /* 0xc000000016177823 */ /* 0x001fca0000010017 */
[----:B------:R-:W-:-:S04]  /*0270*/  FSEL R24, R23, 1, !P0 ;  /* 0x3f80000017187808 */ /* 0x000fc80004000000 */
[----:B------:R-:W-:Y:S01]  /*0280*/  LOP3.LUT R21, R24, 0x80000000, R21, 0xf8, !PT ;  /* 0x8000000018157812 */ /* 0x000fe200078ef815 */
[----:B------:R-:W-:Y:S05]  /*0290*/  BRA `(.L_x_2) ;  /* 0x0000007000007947 */ /* 0x000fea0003800000 */
.L_x_1:
[----:B------:R-:W-:Y:S01]  /*02a0*/  MOV R0, 0x3c80f082 ;  /* 0x3c80f08200007802 */ /* 0x000fe20000000f00 */
[----:B------:R-:W-:-:S04]  /*02b0*/  FMUL R23, R21, R21 ;  /* 0x0000001515177220 */ /* 0x000fc80000400000 */
[----:B------:R-:W-:-:S04]  /*02c0*/  FFMA.FTZ R0, R23, R0, -0.052303962409496307373 ;  /* 0xbd563cae17007423 */ /* 0x000fc80000010000 */
[----:B------:R-:W-:-:S04]  /*02d0*/  FFMA.FTZ R0, R23, R0, 0.1331529766321182251 ;  /* 0x3e08594117007423 */ /* 0x000fc80000010000 */
[----:B------:R-:W-:-:S04]  /*02e0*/  FFMA.FTZ R0, R23, R0, -0.33332768082618713379 ;  /* 0xbeaaa9ed17007423 */ /* 0x000fc80000010000 */
[----:B------:R-:W-:-:S04]  /*02f0*/  FFMA.FTZ R0, R23, R0, RZ ;  /* 0x0000000017007223 */ /* 0x000fc800000100ff */
[----:B------:R-:W-:-:S02]  /*0300*/  FFMA.FTZ R21, R21, R0, R21 ;  /* 0x0000000015157223 */ /* 0x000fc40000010015 */
.L_x_2:
[----:B------:R-:W-:Y:S05]  /*0310*/  BSYNC B0 ;  /* 0x0000000000007941 */ /* 0x000fea0003800000 */
.L_x_0:
[----:B------:R-:W-:Y:S01]  /*0320*/  PRMT R4, R4, 0x7632, R4 ;  /* 0x0000763204047816 */ /* 0x000fe20000000004 */
[----:B------:R-:W-:Y:S03]  /*0330*/  BSSY B0, `(.L_x_3) ;  /* 0x0000018000007945 */ /* 0x000fe60003800000 */
[----:B------:R-:W-:-:S05]  /*0340*/  SHF.L.U32 R4, R4, 0x10, RZ ;  /* 0x0000001004047819 */ /* 0x000fca00000006ff */
        /* <DEDUP_REMOVED lines=15> */
.L_x_4:
[----:B------:R-:W-:Y:S01]  /*0440*/  MOV R0, 0x3c80f082 ;  /* 0x3c80f08200007802 */ /* 0x000fe20000000f00 */
[----:B------:R-:W-:-:S04]  /*0450*/  FMUL R23, R25, R25 ;  /* 0x0000001919177220 */ /* 0x000fc80000400000 */
[----:B------:R-:W-:-:S04]  /*0460*/  FFMA.FTZ R0, R23, R0, -0.052303962409496307373 ;  /* 0xbd563cae17007423 */ /* 0x000fc80000010000 */
[----:B------:R-:W-:-:S04]  /*0470*/  FFMA.FTZ R0, R23, R0, 0.1331529766321182251 ;  /* 0x3e08594117007423 */ /* 0x000fc80000010000 */
[----:B------:R-:W-:-:S04]  /*0480*/  FFMA.FTZ R0, R23, R0, -0.33332768082618713379 ;  /* 0xbeaaa9ed17007423 */ /* 0x000fc80000010000 */
[----:B------:R-:W-:-:S04]  /*0490*/  FFMA.FTZ R0, R23, R0, RZ ;  /* 0x0000000017007223 */ /* 0x000fc800000100ff */
[----:B------:R-:W-:-:S02]  /*04a0*/  FFMA.FTZ R22, R25, R0, R25 ;  /* 0x0000000019167223 */ /* 0x000fc40000010019 */
.L_x_5:
[----:B------:R-:W-:Y:S05]  /*04b0*/  BSYNC B0 ;  /* 0x0000000000007941 */ /* 0x000fea0003800000 */
.L_x_3:
[----:B------:R-:W-:Y:S01]  /*04c0*/  SHF.L.U32 R0, R5, 0x10, RZ ;  /* 0x0000001005007819 */ /* 0x000fe200000006ff */
[----:B------:R-:W-:Y:S04]  /*04d0*/  BSSY B0, `(.L_x_6) ;  /* 0x0000017000007945 */ /* 0x000fe80003800000 */
        /* <DEDUP_REMOVED lines=15> */
.L_x_7:
[----:B------:R-:W-:Y:S01]  /*05d0*/  MOV R0, 0x3c80f082 ;  /* 0x3c80f08200007802 */ /* 0x000fe20000000f00 */
[----:B------:R-:W-:-:S04]  /*05e0*/  FMUL R23, R25, R25 ;  /* 0x0000001919177220 */ /* 0x000fc80000400000 */
[----:B------:R-:W-:-:S04]  /*05f0*/  FFMA.FTZ R0, R23, R0, -0.052303962409496307373 ;  /* 0xbd563cae17007423 */ /* 0x000fc80000010000 */
[----:B------:R-:W-:-:S04]  /*0600*/  FFMA.FTZ R0, R23, R0, 0.1331529766321182251 ;  /* 0x3e08594117007423 */ /* 0x000fc80000010000 */
[----:B------:R-:W-:-:S04]  /*0610*/  FFMA.FTZ R0, R23, R0, -0.33332768082618713379 ;  /* 0xbeaaa9ed17007423 */ /* 0x000fc80000010000 */
[----:B------:R-:W-:-:S04]  /*0620*/  FFMA.FTZ R0, R23, R0, RZ ;  /* 0x0000000017007223 */ /* 0x000fc800000100ff */
[----:B------:R-:W-:-:S02]  /*0630*/  FFMA.FTZ R4, R25, R0, R25 ;  /* 0x0000000019047223 */ /* 0x000fc40000010019 */
.L_x_8:
[----:B------:R-:W-:Y:S05]  /*0640*/  BSYNC B0 ;  /* 0x0000000000007941 */ /* 0x000fea0003800000 */
.L_x_6:
        /* <DEDUP_REMOVED lines=18> */
.L_x_10:
[----:B------:R-:W-:Y:S01]  /*0770*/  MOV R0, 0x3c80f082 ;  /* 0x3c80f08200007802 */ /* 0x000fe20000000f00 */
[----:B------:R-:W-:-:S04]  /*0780*/  FMUL R5, R24, R24 ;  /* 0x0000001818057220 */ /* 0x000fc80000400000 */
[----:B------:R-:W-:-:S04]  /*0790*/  FFMA.FTZ R0, R5, R0, -0.052303962409496307373 ;  /* 0xbd563cae05007423 */ /* 0x000fc80000010000 */
[----:B------:R-:W-:-:S04]  /*07a0*/  FFMA.FTZ R0, R5, R0, 0.1331529766321182251 ;  /* 0x3e08594105007423 */ /* 0x000fc80000010000 */
[----:B------:R-:W-:-:S04]  /*07b0*/  FFMA.FTZ R0, R5, R0, -0.33332768082618713379 ;  /* 0xbeaaa9ed05007423 */ /* 0x000fc80000010000 */
[----:B------:R-:W-:-:S04]  /*07c0*/  FFMA.FTZ R0, R5, R0, RZ ;  /* 0x0000000005007223 */ /* 0x000fc800000100ff */
[----:B------:R-:W-:-:S02]  /*07d0*/  FFMA.FTZ R5, R24, R0, R24 ;  /* 0x0000000018057223 */ /* 0x000fc40000010018 */
.L_x_11:
[----:B------:R-:W-:Y:S05]  /*07e0*/  BSYNC B0 ;  /* 0x0000000000007941 */ /* 0x000fea0003800000 */
.L_x_9:
        /* <DEDUP_REMOVED lines=17> */
.L_x_13:
[----:B------:R-:W-:Y:S01]  /*0900*/  MOV R0, 0x3c80f082 ;  /* 0x3c80f08200007802 */ /* 0x000fe20000000f00 */
[----:B------:R-:W-:-:S04]  /*0910*/  FMUL R23, R25, R25 ;  /* 0x0000001919177220 */ /* 0x000fc80000400000 */
[----:B------:R-:W-:-:S04]  /*0920*/  FFMA.FTZ R0, R23, R0, -0.052303962409496307373 ;  /* 0xbd563cae17007423 */ /* 0x000fc80000010000 */
[----:B------:R-:W-:-:S04]  /*0930*/  FFMA.FTZ R0, R23, R0, 0.1331529766321182251 ;  /* 0x3e08594117007423 */ /* 0x000fc80000010000 */
[----:B------:R-:W-:-:S04]  /*0940*/  FFMA.FTZ R0, R23, R0, -0.33332768082618713379 ;  /* 0xbeaaa9ed17007423 */ /* 0x000fc80000010000 */
[----:B------:R-:W-:-:S04]  /*0950*/  FFMA.FTZ R0, R23, R0, RZ ;  /* 0x0000000017007223 */ /* 0x000fc800000100ff */
[----:B------:R-:W-:-:S02]  /*0960*/  FFMA.FTZ R23, R25, R0, R25 ;  /* 0x0000000019177223 */ /* 0x000fc40000010019 */
.L_x_14:
[----:B------:R-:W-:Y:S05]  /*0970*/  BSYNC B0 ;  /* 0x0000000000007941 */ /* 0x000fea0003800000 */
.L_x_12:
        /* <DEDUP_REMOVED lines=18> */
.L_x_16:
[----:B------:R-:W-:Y:S01]  /*0aa0*/  MOV R0, 0x3c80f082 ;  /* 0x3c80f08200007802 */ /* 0x000fe20000000f00 */
[----:B------:R-:W-:-:S04]  /*0ab0*/  FMUL R25, R27, R27 ;  /* 0x0000001b1b197220 */ /* 0x000fc80000400000 */
[----:B------:R-:W-:-:S04]  /*0ac0*/  FFMA.FTZ R0, R25, R0, -0.052303962409496307373 ;  /* 0xbd563cae19007423 */ /* 0x000fc80000010000 */
[----:B------:R-:W-:-:S04]  /*0ad0*/  FFMA.FTZ R0, R25, R0, 0.1331529766321182251 ;  /* 0x3e08594119007423 */ /* 0x000fc80000010000 */
[----:B------:R-:W-:-:S04]  /*0ae0*/  FFMA.FTZ R0, R25, R0, -0.33332768082618713379 ;  /* 0xbeaaa9ed19007423 */ /* 0x000fc80000010000 */
[----:B------:R-:W-:-:S04]  /*0af0*/  FFMA.FTZ R0, R25, R0, RZ ;  /* 0x0000000019007223 */ /* 0x000fc800000100ff */
[----:B------:R-:W-:-:S02]  /*0b00*/  FFMA.FTZ R6, R27, R0, R27 ;  /* 0x000000001b067223 */ /* 0x000fc4000001001b */
.L_x_17:
[----:B------:R-:W-:Y:S05]  /*0b10*/  BSYNC B0 ;  /* 0x0000000000007941 */ /* 0x000fea0003800000 */
.L_x_15:
        /* <DEDUP_REMOVED lines=17> */
.L_x_19:
[----:B------:R-:W-:Y:S01]  /*0c30*/  MOV R0, 0x3c80f082 ;  /* 0x3c80f08200007802 */ /* 0x000fe20000000f00 */
[----:B------:R-:W-:-:S04]  /*0c40*/  FMUL R25, R27, R27 ;  /* 0x0000001b1b197220 */ /* 0x000fc80000400000 */
[----:B------:R-:W-:-:S04]  /*0c50*/  FFMA.FTZ R0, R25, R0, -0.052303962409496307373 ;  /* 0xbd563cae19007423 */ /* 0x000fc80000010000 */
[----:B------:R-:W-:-:S04]  /*0c60*/  FFMA.FTZ R0, R25, R0, 0.1331529766321182251 ;  /* 0x3e08594119007423 */ /* 0x000fc80000010000 */
[----:B------:R-:W-:-:S04]  /*0c70*/  FFMA.FTZ R0, R25, R0, -0.33332768082618713379 ;  /* 0xbeaaa9ed19007423 */ /* 0x000fc80000010000 */
[----:B------:R-:W-:-:S04]  /*0c80*/  FFMA.FTZ R0, R25, R0, RZ ;  /* 0x0000000019007223 */ /* 0x000fc800000100ff */
[----:B------:R-:W-:-:S02]  /*0c90*/  FFMA.FTZ R24, R27, R0, R27 ;  /* 0x000000001b187223 */ /* 0x000fc4000001001b */
.L_x_20:
[----:B------:R-:W-:Y:S05]  /*0ca0*/  BSYNC B0 ;  /* 0x0000000000007941 */ /* 0x000fea0003800000 */
.L_x_18:
[----:B------:R-:W-:Y:S01]  /*0cb0*/  PRMT R7, R7, 0x7632, R7 ;  /* 0x0000763207077816 */ /* 0x000fe20000000007 */
[----:B------:R-:W-:Y:S01]  /*0cc0*/  BSSY B0, `(.L_x_21) ;  /* 0x000001e000007945 */ /* 0x000fe20003800000 */
[----:B------:R-:W-:Y:S02]  /*0cd0*/  IADD3 R33, R19, R20, RZ ;  /* 0x0000001413217210 */ /* 0x000fe40007ffe0ff */
[----:B------:R-:W-:Y:S02]  /*0ce0*/  SHF.L.U32 R7, R7, 0x10, RZ ;  /* 0x0000001007077819 */ /* 0x000fe400000006ff */
[----:B------:R-:W-:-:S03]  /*0cf0*/  IADD3 R31, R33, 0x800, RZ ;  /* 0x00000800211f7810 */ /* 0x000fc60007ffe0ff */
[----:B------:R-:W-:Y:S01]  /*0d00*/  FMUL R7, R7, 0.0625 ;  /* 0x3d80000007077820 */ /* 0x000fe20000400000 */
[C---:B------:R-:W-:Y:S02]  /*0d10*/  LOP3.LUT R25, R31.reuse, 0x5, RZ, 0xfc, !PT ;  /* 0x000000051f197812 */ /* 0x040fe400078efcff */
[----:B------:R-:W-:Y:S01]  /*0d20*/  LOP3.LUT R27, R31, 0x6, RZ, 0xfc, !PT ;  /* 0x000000061f1b7812 */ /* 0x000fe200078efcff */
[----:B------:R-:W-:Y:S01]  /*0d30*/  FMUL R26, R7, 0.019999999552965164185 ;  /* 0x3ca3d70a071a7820 */ /* 0x000fe20000400000 */
[C---:B------:R-:W-:Y:S02]  /*0d40*/  LOP3.LUT R7, R31.reuse, 0x4, RZ, 0xfc, !PT ;  /* 0x000000041f077812 */ /* 0x040fe400078efcff */
[----:B------:R-:W-:Y:S01]  /*0d50*/  LOP3.LUT R29, R31, 0x7, RZ, 0xfc, !PT ;  /* 0x000000071f1d7812 */ /* 0x000fe200078efcff */
        /* <DEDUP_REMOVED lines=13> */
.L_x_22:
[----:B------:R-:W-:Y:S01]  /*0e30*/  MOV R0, 0x3c80f082 ;  /* 0x3c80f08200007802 */ /* 0x000fe20000000f00 */
[----:B------:R-:W-:-:S04]  /*0e40*/  FMUL R35, R26, R26 ;  /* 0x0000001a1a237220 */ /* 0x000fc80000400000 */
[----:B------:R-:W-:-:S04]  /*0e50*/  FFMA.FTZ R0, R35, R0, -0.052303962409496307373 ;  /* 0xbd563cae23007423 */ /* 0x000fc80000010000 */
[----:B------:R-:W-:-:S04]  /*0e60*/  FFMA.FTZ R0, R35, R0, 0.1331529766321182251 ;  /* 0x3e08594123007423 */ /* 0x000fc80000010000 */
[----:B------:R-:W-:-:S04]  /*0e70*/  FFMA.FTZ R0, R35, R0, -0.33332768082618713379 ;  /* 0xbeaaa9ed23007423 */ /* 0x000fc80000010000 */
[----:B------:R-:W-:-:S04]  /*0e80*/  FFMA.FTZ R35, R35, R0, RZ ;  /* 0x0000000023237223 */ /* 0x000fc800000100ff */
[----:B------:R-:W-:-:S02]  /*0e90*/  FFMA.FTZ R0, R35, R26, R26 ;  /* 0x0000001a23007223 */ /* 0x000fc4000001001a */
.L_x_23:
[----:B------:R-:W-:Y:S05]  /*0ea0*/  BSYNC B0 ;  /* 0x0000000000007941 */ /* 0x000fea0003800000 */
.L_x_21:
[C---:B------:R-:W-:Y:S02]  /*0eb0*/  IADD3 R33, -R18.reuse, 0x801, R33 ;  /* 0x0000080112217810 */ /* 0x040fe40007ffe121 */
[C---:B------:R-:W-:Y:S02]  /*0ec0*/  IADD3 R27, -R18.reuse, R27, RZ ;  /* 0x0000001b121b7210 */ /* 0x040fe40007ffe1ff */
[----:B------:R-:W-:Y:S02]  /*0ed0*/  ISETP.GT.AND P0, PT, R33, RZ, PT ;  /* 0x000000ff2100720c */ /* 0x000fe40003f04270 */
[C---:B------:R-:W-:Y:S02]  /*0ee0*/  IADD3 R31, -R18.reuse, R31, RZ ;  /* 0x0000001f121f7210 */ /* 0x040fe40007ffe1ff */
[----:B------:R-:W-:Y:S02]  /*0ef0*/  IADD3 R29, -R18, R29, RZ ;  /* 0x0000001d121d7210 */ /* 0x000fe40007ffe1ff */
[----:B------:R-:W-:-:S02]  /*0f00*/  FSEL R26, RZ, -INF , !P0 ;  /* 0xff800000ff1a7808 */ /* 0x000fc40004000000 */
[C---:B------:R-:W-:Y:S02]  /*0f10*/  ISETP.GT.AND P5, PT, R27.reuse, RZ, PT ;  /* 0x000000ff1b00720c */ /* 0x040fe40003fa4270 */
[----:B------:R-:W-:Y:S02]  /*0f20*/  ISETP.GE.AND P0, PT, R27, -0xfff, PT ;  /* 0xfffff0011b00780c */ /* 0x000fe40003f06270 */
[----:B------:R-:W-:Y:S02]  /*0f30*/  IADD3 R27, -R18, R7, RZ ;  /* 0x00000007121b7210 */ /* 0x000fe40007ffe1ff */
[----:B------:R-:W-:Y:S02]  /*0f40*/  ISETP.GE.AND P2, PT, R33, -0xfff, PT ;  /* 0xfffff0012100780c */ /* 0x000fe40003f46270 */
[----:B------:R-:W-:Y:S02]  /*0f50*/  ISETP.GE.AND P4, PT, R31, -0xfff, PT ;  /* 0xfffff0011f00780c */ /* 0x000fe40003f86270 */
[----:B------:R-:W-:-:S02]  /*0f60*/  ISETP.GT.AND P3, PT, R29, RZ, PT ;  /* 0x000000ff1d00720c */ /* 0x000fc40003f64270 */
[----:B------:R-:W-:Y:S02]  /*0f70*/  IADD3 R7, R17, R20, RZ ;  /* 0x0000001411077210 */ /* 0x000fe40007ffe0ff */
[----:B------:R-:W-:Y:S02]  /*0f80*/  ISETP.GT.AND P1, PT, R31, RZ, PT ;  /* 0x000000ff1f00720c */ /* 0x000fe40003f24270 */
[----:B------:R-:W-:Y:S02]  /*0f90*/  IADD3 R25, -R18, R25, RZ ;  /* 0x0000001912197210 */ /* 0x000fe40007ffe1ff */
[----:B------:R-:W-:Y:S02]  /*0fa0*/  ISETP.GE.AND P6, PT, R29, -0xfff, PT ;  /* 0xfffff0011d00780c */ /* 0x000fe40003fc6270 */
[----:B------:R-:W-:Y:S02]  /*0fb0*/  FSEL R31, RZ, -INF , P2 ;  /* 0xff800000ff1f7808 */ /* 0x000fe40001000000 */
[----:B------:R-:W-:-:S02]  /*0fc0*/  FSEL R32, RZ, -INF , P4 ;  /* 0xff800000ff207808 */ /* 0x000fc40002000000 */
[----:B------:R-:W-:Y:S02]  /*0fd0*/  IADD3 R28, R7, 0x802, RZ ;  /* 0x00000802071c7810 */ /* 0x000fe40007ffe0ff */
[----:B------:R-:W-:Y:S02]  /*0fe0*/  FSEL R30, RZ, -INF , !P3 ;  /* 0xff800000ff1e7808 */ /* 0x000fe40005800000 */
[----:B------:R-:W-:Y:S02]  /*0ff0*/  ISETP.GT.AND P2, PT, R25, RZ, PT ;  /* 0x000000ff1900720c */ /* 0x000fe40003f44270 */
[----:B------:R-:W-:Y:S02]  /*1000*/  FSEL R29, RZ, -INF , !P1 ;  /* 0xff800000ff1d7808 */ /* 0x000fe40004800000 */
[C---:B------:R-:W-:Y:S02]  /*1010*/  ISETP.GT.AND P4, PT, R27.reuse, RZ, PT ;  /* 0x000000ff1b00720c */ /* 0x040fe40003f84270 */
[----:B------:R-:W-:-:S02]  /*1020*/  ISETP.GE.AND P3, PT, R27, -0xfff, PT ;  /* 0xfffff0011b00780c */ /* 0x000fc40003f66270 */
[----:B------:R-:W-:Y:S02]  /*1030*/  ISETP.GE.AND P1, PT, R25, -0xfff, PT ;  /* 0xfffff0011900780c */ /* 0x000fe40003f26270 */
[----:B------:R-:W-:Y:S02]  /*1040*/  IADD3 R27, R7, 0x803, RZ ;  /* 0x00000803071b7810 */ /* 0x000fe40007ffe0ff */
[----:B------:R-:W-:Y:S02]  /*1050*/  FSEL R33, RZ, -INF , P6 ;  /* 0xff800000ff217808 */ /* 0x000fe40003000000 */
[----:B------:R-:W-:Y:S02]  /*1060*/  FSEL R25, RZ, -INF , !P5 ;  /* 0xff800000ff197808 */ /* 0x000fe40006800000 */
[----:B------:R-:W-:Y:S01]  /*1070*/  ISETP.GT.AND P6, PT, R28, RZ, PT ;  /* 0x000000ff1c00720c */ /* 0x000fe20003fc4270 */
[----:B------:R-:W-:Y:S01]  /*1080*/  FADD R33, R30, R33 ;  /* 0x000000211e217221 */ /* 0x000fe20000000000 */
[----:B------:R-:W-:-:S02]  /*1090*/  ISETP.GE.AND P5, PT, R28, -0xfff, PT ;  /* 0xfffff0011c00780c */ /* 0x000fc40003fa6270 */
[----:B------:R-:W-:Y:S02]  /*10a0*/  FSEL R28, RZ, -INF , P0 ;  /* 0xff800000ff1c7808 */ /* 0x000fe40000000000 */
[----:B------:R-:W-:Y:S02]  /*10b0*/  FSEL R7, RZ, -INF , !P2 ;  /* 0xff800000ff077808 */ /* 0x000fe40005000000 */
[----:B------:R-:W-:Y:S01]  /*10c0*/  ISETP.GT.AND P0, PT, R27, RZ, PT ;  /* 0x000000ff1b00720c */ /* 0x000fe20003f04270 */
[----:B------:R-:W-:Y:S01]  /*10d0*/  FADD R25, R25, R28 ;  /* 0x0000001c19197221 */ /* 0x000fe20000000000 */
[----:B------:R-:W-:Y:S01]  /*10e0*/  ISETP.GE.AND P2, PT, R27, -0xfff, PT ;  /* 0xfffff0011b00780c */ /* 0x000fe20003f46270 */
[----:B------:R-:W-:Y:S01]  /*10f0*/  FADD R27, R26, R31 ;  /* 0x0000001f1a1b7221 */ /* 0x000fe20000000000 */
[----:B------:R-:W-:Y:S01]  /*1100*/  FADD R26, R29, R32 ;  /* 0x000000201d1a7221 */ /* 0x000fe20000000000 */
[----:B------:R-:W-:Y:S01]  /*1110*/  FSEL R32, RZ, -INF , P1 ;  /* 0xff800000ff207808 */ /* 0x000fe20000800000 */
[----:B------:R-:W-:Y:S01]  /*1120*/  FFMA R24, R24, 50, R25 ;  /* 0x4248000018187823 */ /* 0x000fe20000000019 */
[----:B------:R-:W-:Y:S01]  /*1130*/  FSEL R30, RZ, -INF , !P4 ;  /* 0xff800000ff1e7808 */ /* 0x000fe20006000000 */
[----:B------:R-:W-:Y:S01]  /*1140*/  FFMA R26, R21, 50, R26 ;  /* 0x42480000151a7823 */ /* 0x000fe2000000001a */
[----:B------:R-:W-:Y:S01]  /*1150*/  FSEL R31, RZ, -INF , P3 ;  /* 0xff800000ff1f7808 */ /* 0x000fe20001800000 */
[----:B------:R-:W-:Y:S01]  /*1160*/  FADD R29, R7, R32 ;  /* 0x00000020071d7221 */ /* 0x000fe20000000000 */
[----:B------:R-:W-:Y:S01]  /*1170*/  FSETP.NAN.AND P1, PT, R13, R13, PT ;  /* 0x0000000d0d00720b */ /* 0x000fe20003f28000 */
[----:B------:R-:W-:Y:S01]  /*1180*/  FFMA R7, R22, 50, R27 ;  /* 0x4248000016077823 */ /* 0x000fe2000000001b */
[----:B------:R-:W-:Y:S01]  /*1190*/  FFMA R21, R0, 50, R33 ;  /* 0x4248000000157823 */ /* 0x000fe20000000021 */
[----:B------:R-:W-:Y:S01]  /*11a0*/  FADD R28, R30, R31 ;  /* 0x0000001f1e1c7221 */ /* 0x000fe20000000000 */
[----:B------:R-:W-:Y:S01]  /*11b0*/  FSEL R22, RZ, -INF , !P0 ;  /* 0xff800000ff167808 */ /* 0x000fe20004000000 */
[----:B------:R-:W-:Y:S01]  /*11c0*/  FFMA R29, R6, 50, R29 ;  /* 0x42480000061d7823 */ /* 0x000fe2000000001d */
[----:B------:R-:W-:Y:S01]  /*11d0*/  FSETP.NAN.AND P3, PT, R14, R14, PT ;  /* 0x0000000e0e00720b */ /* 0x000fe20003f68000 */
[----:B------:R-:W-:Y:S01]  /*11e0*/  FFMA R28, R23, 50, R28 ;  /* 0x42480000171c7823 */ /* 0x000fe2000000001c */
[----:B------:R-:W-:-:S02]  /*11f0*/  FSEL R0, RZ, -INF , !P6 ;  /* 0xff800000ff007808 */ /* 0x000fc40007000000 */
[----:B------:R-:W-:Y:S02]  /*1200*/  FSEL R27, RZ, -INF , P5 ;  /* 0xff800000ff1b7808 */ /* 0x000fe40002800000 */
[----:B------:R-:W-:Y:S02]  /*1210*/  FSEL R31, RZ, -INF , P2 ;  /* 0xff800000ff1f7808 */ /* 0x000fe40001000000 */
[----:B------:R-:W-:Y:S01]  /*1220*/  FSETP.NAN.AND P0, PT, R12, R12, PT ;  /* 0x0000000c0c00720b */ /* 0x000fe20003f08000 */
[----:B------:R-:W-:Y:S01]  /*1230*/  FADD R27, R0, R27 ;  /* 0x0000001b001b7221 */ /* 0x000fe20000000000 */
[----:B------:R-:W-:Y:S01]  /*1240*/  FSETP.GT.AND P2, PT, R13, R26, PT ;  /* 0x0000001a0d00720b */ /* 0x000fe20003f44000 */
[----:B------:R-:W-:Y:S01]  /*1250*/  FADD R22, R22, R31 ;  /* 0x0000001f16167221 */ /* 0x000fe20000000000 */
[----:B------:R-:W-:Y:S01]  /*1260*/  FSETP.NAN.AND P5, PT, R10, R10, PT ;  /* 0x0000000a0a00720b */ /* 0x000fe20003fa8000 */
[----:B------:R-:W-:Y:S01]  /*1270*/  FFMA R27, R4, 50, R27 ;  /* 0x42480000041b7823 */ /* 0x000fe2000000001b */
[----:B------:R-:W-:Y:S01]  /*1280*/  FSETP.GT.AND P4, PT, R14, R7, PT ;  /* 0x000000070e00720b */ /* 0x000fe20003f84000 */
[----:B------:R-:W-:Y:S01]  /*1290*/  FFMA R22, R5, 50, R22 ;  /* 0x4248000005167823 */ /* 0x000fe20000000016 */
[----:B------:R-:W-:-:S02]  /*12a0*/  @!P1 FSEL R13, R26, R13, !P2 ;  /* 0x0000000d1a0d9208 */ /* 0x000fc40005000000 */
[----:B------:R-:W-:Y:S02]  /*12b0*/  FSETP.GT.AND P6, PT, R12, R21, PT ;  /* 0x000000150c00720b */ /* 0x000fe40003fc4000 */
[----:B------:R-:W-:Y:S02]  /*12c0*/  FSETP.NAN.AND P2, PT, R16, R16, PT ;  /* 0x000000101000720b */ /* 0x000fe40003f48000 */
[C---:B------:R-:W-:Y:S02]  /*12d0*/  @!P3 FSEL R14, R7.reuse, R14, !P4 ;  /* 0x0000000e070eb208 */ /* 0x040fe40006000000 */
[----:B------:R-:W-:Y:S02]  /*12e0*/  F2FP.BF16.PACK_AB R4, R7, R26 ;  /* 0x0000001a0704723e */ /* 0x000fe400000010ff */
[C---:B------:R-:W-:Y:S02]  /*12f0*/  @!P0 FSEL R12, R21.reuse, R12, !P6 ;  /* 0x0000000c150c8208 */ /* 0x040fe40007000000 */
[----:B------:R-:W-:-:S02]  /*1300*/  F2FP.BF16.PACK_AB R7, R21, R24 ;  /* 0x000000181507723e */ /* 0x000fc400000010ff */
[C---:B------:R-:W-:Y:S02]  /*1310*/  F2FP.BF16.PACK_AB R6, R29.reuse, R28 ;  /* 0x0000001c1d06723e */ /* 0x040fe400000010ff */
[----:B------:R-:W-:Y:S02]  /*1320*/  F2FP.BF16.PACK_AB R5, R22, R27 ;  /* 0x0000001b1605723e */ /* 0x000fe400000010ff */
[----:B------:R-:W-:Y:S02]  /*1330*/  FSETP.GT.AND P0, PT, R10, R29, PT ;  /* 0x0000001d0a00720b */ /* 0x000fe40003f04000 */
[----:B------:R-:W-:Y:S01]  /*1340*/  IADD3 R20, R20, 0x800, RZ ;  /* 0x0000080014147810 */ /* 0x000fe20007ffe0ff */
[----:B------:R0:W-:Y:S01]  /*1350*/  STG.E.128 [R8.64], R4 ;  /* 0x0000000408007986 */ /* 0x0001e2000c101d04 */
[----:B------:R-:W-:Y:S02]  /*1360*/  @!P5 FSEL R10, R29, R10, !P0 ;  /* 0x0000000a1d0ad208 */ /* 0x000fe40004000000 */
[----:B------:R-:W-:-:S02]  /*1370*/  FSETP.GT.AND P0, PT, R16, R27, PT ;  /* 0x0000001b1000720b */ /* 0x000fc40003f04000 */
[----:B------:R-:W-:Y:S02]  /*1380*/  FSETP.NAN.AND P4, PT, R11, R11, PT ;  /* 0x0000000b0b00720b */ /* 0x000fe40003f88000 */
[----:B------:R-:W-:Y:S02]  /*1390*/  @!P2 FSEL R16, R27, R16, !P0 ;  /* 0x000000101b10a208 */ /* 0x000fe40004000000 */
[----:B------:R-:W-:Y:S02]  /*13a0*/  ISETP.GE.U32.AND P0, PT, R20, 0x1800, PT ;  /* 0x000018001400780c */ /* 0x000fe40003f06070 */
[----:B------:R-:W-:Y:S02]  /*13b0*/  FSETP.NAN.AND P3, PT, R3, R3, PT ;  /* 0x000000030300720b */ /* 0x000fe40003f68000 */
[----:B------:R-:W-:Y:S02]  /*13c0*/  FSETP.NAN.AND P1, PT, R15, R15, PT ;  /* 0x0000000f0f00720b */ /* 0x000fe40003f28000 */
[----:B------:R-:W-:-:S02]  /*13d0*/  FSETP.GT.AND P6, PT, R11, R24, PT ;  /* 0x000000180b00720b */ /* 0x000fc40003fc4000 */
[----:B------:R-:W-:Y:S02]  /*13e0*/  FSETP.GT.AND P5, PT, R3, R28, PT ;  /* 0x0000001c0300720b */ /* 0x000fe40003fa4000 */
[----:B------:R-:W-:Y:S02]  /*13f0*/  @!P4 FSEL R11, R24, R11, !P6 ;  /* 0x0000000b180bc208 */ /* 0x000fe40007000000 */
[----:B------:R-:W-:-:S03]  /*1400*/  FSETP.GT.AND P4, PT, R15, R22, PT ;  /* 0x000000160f00720b */ /* 0x000fc60003f84000 */
[----:B------:R-:W-:Y:S02]  /*1410*/  @!P3 FSEL R3, R28, R3, !P5 ;  /* 0x000000031c03b208 */ /* 0x000fe40006800000 */
[----:B------:R-:W-:Y:S01]  /*1420*/  @!P1 FSEL R15, R22, R15, !P4 ;  /* 0x0000000f160f9208 */ /* 0x000fe20006000000 */
[----:B0-----:R-:W-:Y:S01]  /*1430*/  @P0 CALL.REL.NOINC `(.L_x_24) ;  /* 0x0000001000000944 */ /* 0x001fe20003c00000 */
[----:B------:R-:W-:Y:S05]  /*1440*/  BRA `(.L_x_25) ;  /* 0xffffed0000007947 */ /* 0x000fea000383ffff */
.L_x_24:
[C---:B------:R-:W-:Y:S01]  /*1450*/  FSETP.NAN.AND P1, PT, R13.reuse, R13, PT ;  /* 0x0000000d0d00720b */ /* 0x040fe20003f28000 */
[----:B------:R-:W0:Y:S01]  /*1460*/  S2R R20, SR_TID.X ;  /* 0x0000000000147919 */ /* 0x000e220000002100 */
[CC--:B------:R-:W-:Y:S02]  /*1470*/  FSETP.GT.AND P0, PT, R13.reuse, R14.reuse, PT ;  /* 0x0000000e0d00720b */ /* 0x0c0fe40003f04000 */
[C---:B------:R-:W-:Y:S02]  /*1480*/  FSEL R14, R13.reuse, R14, P1 ;  /* 0x0000000e0d0e7208 */ /* 0x040fe40000800000 */
[----:B------:R-:W-:Y:S02]  /*1490*/  IADD3 R8, R2, 0x800, RZ ;  /* 0x0000080002087810 */ /* 0x000fe40007ffe0ff */
[----:B------:R-:W-:-:S04]  /*14a0*/  FSEL R13, R13, R14, P0 ;  /* 0x0000000e0d0d7208 */ /* 0x000fc80000000000 */
[C---:B------:R-:W-:Y:S02]  /*14b0*/  FSETP.GT.AND P0, PT, R13.reuse, R16, PT ;  /* 0x000000100d00720b */ /* 0x040fe40003f04000 */
[----:B------:R-:W-:-:S11]  /*14c0*/  FSETP.NAN.AND P1, PT, R13, R13, PT ;  /* 0x0000000d0d00720b */ /* 0x000fd60003f28000 */
[----:B------:R-:W-:Y:S02]  /*14d0*/  @!P0 FSEL R13, R13, R16, P1 ;  /* 0x000000100d0d8208 */ /* 0x000fe40000800000 */
[----:B0-----:R-:W-:Y:S02]  /*14e0*/  LOP3.LUT P2, RZ, R20, 0x1f, RZ, 0xc0, !PT ;  /* 0x0000001f14ff7812 */ /* 0x001fe4000784c0ff */
[C---:B------:R-:W-:Y:S02]  /*14f0*/  FSETP.GT.AND P0, PT, R13.reuse, R15, PT ;  /* 0x0000000f0d00720b */ /* 0x040fe40003f04000 */
[----:B------:R-:W-:Y:S02]  /*1500*/  FSETP.NAN.AND P1, PT, R13, R13, PT ;  /* 0x0000000d0d00720b */ /* 0x000fe40003f28000 */
[----:B------:R-:W-:-:S04]  /*1510*/  SHF.R.U32.HI R4, RZ, 0x5, R20 ;  /* 0x00000005ff047819 */ /* 0x000fc80000011614 */
[----:B------:R-:W-:-:S04]  /*1520*/  SHF.L.U32 R4, R4, 0x2, RZ ;  /* 0x0000000204047819 */ /* 0x000fc800000006ff */
[----:B------:R-:W-:Y:S02]  /*1530*/  LOP3.LUT R22, R4, 0x1c, RZ, 0xe2, !PT ;  /* 0x0000001c04167812 */ /* 0x000fe400078ee2ff */
[----:B------:R-:W-:-:S04]  /*1540*/  @!P0 FSEL R13, R13, R15, P1 ;  /* 0x0000000f0d0d8208 */ /* 0x000fc80000800000 */
[C---:B------:R-:W-:Y:S02]  /*1550*/  FSETP.GT.AND P0, PT, R13.reuse, R3, PT ;  /* 0x000000030d00720b */ /* 0x040fe40003f04000 */
[----:B------:R-:W-:-:S11]  /*1560*/  FSETP.NAN.AND P1, PT, R13, R13, PT ;  /* 0x0000000d0d00720b */ /* 0x000fd60003f28000 */
        /* <DEDUP_REMOVED lines=10> */
[C---:B------:R-:W-:Y:S01]  /*1610*/  FSETP.NAN.AND P1, PT, R13.reuse, R13, PT ;  /* 0x0000000d0d00720b */ /* 0x040fe20003f28000 */
[----:B------:R-:W0:Y:S02]  /*1620*/  SHFL.BFLY PT, R0, R13, 0x10, 0x1f ;  /* 0x0e001f000d007f89 */ /* 0x000e2400000e0000 */
[----:B0-----:R-:W-:-:S10]  /*1630*/  FSETP.GT.AND P0, PT, R13, R0, PT ;  /* 0x000000000d00720b */ /* 0x001fd40003f04000 */
[----:B------:R-:W-:-:S04]  /*1640*/  @!P1 FSEL R13, R13, R0, P0 ;  /* 0x000000000d0d9208 */ /* 0x000fc80000000000 */
[C---:B------:R-:W-:Y:S01]  /*1650*/  FSETP.NAN.AND P1, PT, R13.reuse, R13, PT ;  /* 0x0000000d0d00720b */ /* 0x040fe20003f28000 */
[----:B------:R-:W0:Y:S02]  /*1660*/  SHFL.BFLY PT, R0, R13, 0x8, 0x1f ;  /* 0x0d001f000d007f89 */ /* 0x000e2400000e0000 */
[----:B0-----:R-:W-:-:S13]  /*1670*/  FSETP.GT.AND P0, PT, R13, R0, PT ;  /* 0x000000000d00720b */ /* 0x001fda0003f04000 */
        /* <DEDUP_REMOVED lines=12> */
[----:B------:R-:W-:Y:S02]  /*1740*/  @!P0 FSEL R13, R13, R0, P1 ;  /* 0x000000000d0d8208 */ /* 0x000fe40000800000 */
[----:B------:R-:W-:-:S03]  /*1750*/  ISETP.GE.AND P1, PT, R20, 0x8, PT ;  /* 0x000000081400780c */ /* 0x000fc60003f26270 */
[----:B------:R-:W-:Y:S04]  /*1760*/  @!P2 STS [R22], R13 ;  /* 0x0000000d1600a388 */ /* 0x000fe80000000800 */
[----:B------:R-:W-:Y:S06]  /*1770*/  BAR.SYNC 0x0 ;  /* 0x0000000000007b1d */ /* 0x000fec0000000000 */
[----:B------:R-:W0:Y:S04]  /*1780*/  @!P1 LDS R3, [R20.X4] ;  /* 0x0000000014039984 */ /* 0x000e280000004800 */
[----:B0-----:R-:W0:Y:S01]  /*1790*/  SHFL.BFLY PT, R0, R3, 0x4, 0x1f ;  /* 0x0c801f0003007f89 */ /* 0x001e2200000e0000 */
[----:B------:R-:W-:-:S02]  /*17a0*/  FSETP.NAN.AND P3, PT, R3, R3, PT ;  /* 0x000000030300720b */ /* 0x000fc40003f68000 */
[----:B0-----:R-:W-:-:S04]  /*17b0*/  FSETP.GT.AND P0, PT, R3, R0, PT ;  /* 0x000000000300720b */ /* 0x001fc80003f04000 */
[----:B------:R-:W-:-:S04]  /*17c0*/  FSEL R0, R3, R0, P0 ;  /* 0x0000000003007208 */ /* 0x000fc80000000000 */
[----:B------:R-:W-:Y:S02]  /*17d0*/  FSEL R23, R3, R0, P3 ;  /* 0x0000000003177208 */ /* 0x000fe40001800000 */
[----:B------:R-:W-:Y:S02]  /*17e0*/  MOV R3, 0x2 ;  /* 0x0000000200037802 */ /* 0x000fe40000000f00 */
[C---:B------:R-:W-:Y:S01]  /*17f0*/  FSETP.NAN.AND P3, PT, R23.reuse, R23, PT ;  /* 0x000000171700720b */ /* 0x040fe20003f68000 */
[----:B------:R-:W0:Y:S02]  /*1800*/  SHFL.BFLY PT, R0, R23, 0x2, 0x1f ;  /* 0x0c401f0017007f89 */ /* 0x000e2400000e0000 */
[----:B------:R-:W-:Y:S01]  /*1810*/  IMAD.WIDE R4, R2, R3, c[0x0][0x160] ;  /* 0x0000580002047625 */ /* 0x000fe200078e0203 */
[----:B0-----:R-:W-:-:S13]  /*1820*/  FSETP.GT.AND P0, PT, R23, R0, PT ;  /* 0x000000001700720b */ /* 0x001fda0003f04000 */
[----:B------:R-:W-:Y:S02]  /*1830*/  @!P0 FSEL R23, R23, R0, P3 ;  /* 0x0000000017178208 */ /* 0x000fe40001800000 */
[C---:B------:R-:W-:Y:S02]  /*1840*/  LOP3.LUT P0, RZ, R20.reuse, 0x7, RZ, 0xc0, !PT ;  /* 0x0000000714ff7812 */ /* 0x040fe4000780c0ff */
[C---:B------:R-:W-:Y:S01]  /*1850*/  FSETP.NAN.AND P4, PT, R23.reuse, R23, PT ;  /* 0x000000171700720b */ /* 0x040fe20003f88000 */
[----:B------:R-:W0:Y:S01]  /*1860*/  SHFL.BFLY PT, R0, R23, 0x1, 0x1f ;  /* 0x0c201f0017007f89 */ /* 0x000e2200000e0000 */
[----:B------:R-:W-:Y:S01]  /*1870*/  ISETP.LT.AND P0, PT, R20, 0x8, !P0 ;  /* 0x000000081400780c */ /* 0x000fe20004701270 */
[----:B------:R-:W-:Y:S01]  /*1880*/  IMAD.WIDE R8, R8, R3, c[0x0][0x160] ;  /* 0x0000580008087625 */ /* 0x000fe200078e0203 */
[----:B0-----:R-:W-:-:S13]  /*1890*/  FSETP.GT.AND P3, PT, R23, R0, PT ;  /* 0x000000001700720b */ /* 0x001fda0003f64000 */
[----:B------:R-:W-:-:S05]  /*18a0*/  @!P3 FSEL R23, R23, R0, P4 ;  /* 0x000000001717b208 */ /* 0x000fca0002000000 */
[----:B------:R-:W-:Y:S04]  /*18b0*/  @P0 STS [R20.X4], R23 ;  /* 0x0000001714000388 */ /* 0x000fe80000004800 */
[----:B------:R-:W-:Y:S06]  /*18c0*/  BAR.SYNC 0x0 ;  /* 0x0000000000007b1d */ /* 0x000fec0000000000 */
[----:B------:R-:W2:Y:S04]  /*18d0*/  LDG.E.EL.128 R4, [R4.64] ;  /* 0x0000000404047981 */ /* 0x000ea8000c2e1d00 */
[----:B------:R-:W3:Y:S01]  /*18e0*/  LDG.E.EL.128 R8, [R8.64] ;  /* 0x0000000408087981 */ /* 0x000ee2000c2e1d00 */
[----:B------:R-:W-:-:S02]  /*18f0*/  IADD3 R12, R2, 0x1000, RZ ;  /* 0x00001000020c7810 */ /* 0x000fc40007ffe0ff */
[----:B------:R-:W-:Y:S01]  /*1900*/  IADD3 R16, R2, 0x1800, RZ ;  /* 0x0000180002107810 */ /* 0x000fe20007ffe0ff */
[----:B------:R-:W0:Y:S02]  /*1910*/  LDS R0, [RZ] ;  /* 0x00000000ff007984 */ /* 0x000e240000000800 */
[----:B------:R-:W-:-:S06]  /*1920*/  IMAD.WIDE R12, R12, R3, c[0x0][0x160] ;  /* 0x000058000c0c7625 */ /* 0x000fcc00078e0203 */
[----:B------:R-:W4:Y:S01]  /*1930*/  LDG.E.EL.128 R12, [R12.64] ;  /* 0x000000040c0c7981 */ /* 0x000f22000c2e1d00 */
[----:B------:R-:W-:-:S06]  /*1940*/  IMAD.WIDE R16, R16, R3, c[0x0][0x160] ;  /* 0x0000580010107625 */ /* 0x000fcc00078e0203 */
[----:B------:R-:W5:Y:S04]  /*1950*/  LDG.E.EL.128 R16, [R16.64] ;  /* 0x0000000410107981 */ /* 0x000f68000c2e1d00 */
[----:B------:R-:W-:Y:S06]  /*1960*/  BAR.SYNC 0x0 ;  /* 0x0000000000007b1d */ /* 0x000fec0000000000 */
[----:B--2---:R-:W-:-:S02]  /*1970*/  SHF.L.U32 R23, R4, 0x10, RZ ;  /* 0x0000001004177819 */ /* 0x004fc400000006ff */
[----:B------:R-:W-:Y:S02]  /*1980*/  PRMT R4, R4, 0x7632, R4 ;  /* 0x0000763204047816 */ /* 0x000fe40000000004 */
[----:B---3--:R-:W-:Y:S01]  /*1990*/  SHF.L.U32 R25, R8, 0x10, RZ ;  /* 0x0000001008197819 */ /* 0x008fe200000006ff */
[----:B0-----:R-:W-:Y:S01]  /*19a0*/  FADD R23, -R0, R23 ;  /* 0x0000001700177221 */ /* 0x001fe20000000100 */
[----:B------:R-:W-:Y:S02]  /*19b0*/  PRMT R8, R8, 0x7632, R8 ;  /* 0x0000763208087816 */ /* 0x000fe40000000008 */
[----:B------:R-:W-:Y:S01]  /*19c0*/  SHF.L.U32 R31, R9, 0x10, RZ ;  /* 0x00000010091f7819 */ /* 0x000fe200000006ff */
[----:B------:R-:W-:Y:S01]  /*19d0*/  FMUL R24, R23, 1.4426950216293334961 ;  /* 0x3fb8aa3b17187820 */ /* 0x000fe20000400000 */
[----:B------:R-:W-:Y:S01]  /*19e0*/  SHF.L.U32 R23, R4, 0x10, RZ ;  /* 0x0000001004177819 */ /* 0x000fe200000006ff */
[C---:B------:R-:W-:Y:S01]  /*19f0*/  FADD R25, -R0.reuse, R25 ;  /* 0x0000001900197221 */ /* 0x040fe20000000100 */
[----:B------:R-:W-:Y:S01]  /*1a00*/  PRMT R9, R9, 0x7632, R9 ;  /* 0x0000763209097816 */ /* 0x000fe20000000009 */
[----:B------:R-:W-:Y:S01]  /*1a10*/  FADD R31, -R0, R31 ;  /* 0x0000001f001f7221 */ /* 0x000fe20000000100 */
[----:B------:R-:W-:Y:S01]  /*1a20*/  FSETP.GEU.AND P5, PT, R24, -126, PT ;  /* 0xc2fc00001800780b */ /* 0x000fe20003fae000 */
[----:B------:R-:W-:Y:S01]  /*1a30*/  FMUL R4, R25, 1.4426950216293334961 ;  /* 0x3fb8aa3b19047820 */ /* 0x000fe20000400000 */
[----:B------:R-:W-:Y:S01]  /*1a40*/  FADD R23, -R0, R23 ;  /* 0x0000001700177221 */ /* 0x000fe20000000100 */
[----:B------:R-:W-:Y:S01]  /*1a50*/  SHF.L.U32 R25, R8, 0x10, RZ ;  /* 0x0000001008197819 */ /* 0x000fe200000006ff */
[----:B------:R-:W-:Y:S01]  /*1a60*/  FMUL R28, R31, 1.4426950216293334961 ;  /* 0x3fb8aa3b1f1c7820 */ /* 0x000fe20000400000 */
[----:B------:R-:W-:Y:S01]  /*1a70*/  SHF.L.U32 R9, R9, 0x10, RZ ;  /* 0x0000001009097819 */ /* 0x000fe200000006ff */
[----:B------:R-:W-:Y:S01]  /*1a80*/  FMUL R27, R23, 1.4426950216293334961 ;  /* 0x3fb8aa3b171b7820 */ /* 0x000fe20000400000 */
[----:B------:R-:W-:Y:S01]  /*1a90*/  FSETP.GEU.AND P6, PT, R4, -126, PT ;  /* 0xc2fc00000400780b */ /* 0x000fe20003fce000 */
[C---:B------:R-:W-:Y:S01]  /*1aa0*/  FADD R25, -R0.reuse, R25 ;  /* 0x0000001900197221 */ /* 0x040fe20000000100 */
[----:B------:R-:W-:Y:S01]  /*1ab0*/  SHF.L.U32 R33, R11, 0x10, RZ ;  /* 0x000000100b217819 */ /* 0x000fe200000006ff */
[----:B------:R-:W-:Y:S01]  /*1ac0*/  FADD R9, -R0, R9 ;  /* 0x0000000900097221 */ /* 0x000fe20000000100 */
[----:B------:R-:W-:Y:S01]  /*1ad0*/  FSETP.GEU.AND P3, PT, R27, -126, PT ;  /* 0xc2fc00001b00780b */ /* 0x000fe20003f6e000 */
[----:B------:R-:W-:Y:S01]  /*1ae0*/  FMUL R26, R25, 1.4426950216293334961 ;  /* 0x3fb8aa3b191a7820 */ /* 0x000fe20000400000 */
[----:B------:R-:W-:Y:S01]  /*1af0*/  @!P5 FMUL R24, R24, 0.5 ;  /* 0x3f0000001818d820 */ /* 0x000fe20000400000 */
[C---:B------:R-:W-:Y:S01]  /*1b00*/  SHF.L.U32 R25, R5.reuse, 0x10, RZ ;  /* 0x0000001005197819 */ /* 0x040fe200000006ff */
[----:B------:R-:W-:Y:S01]  /*1b10*/  FADD R33, -R0, R33 ;  /* 0x0000002100217221 */ /* 0x000fe20000000100 */
[----:B------:R-:W-:Y:S01]  /*1b20*/  PRMT R5, R5, 0x7632, R5 ;  /* 0x0000763205057816 */ /* 0x000fe20000000005 */
[----:B------:R0:W1:Y:S01]  /*1b30*/  MUFU.EX2 R23, R24 ;  /* 0x0000001800177308 */ /* 0x0000620000000800 */
[----:B------:R-:W-:Y:S01]  /*1b40*/  FSETP.GEU.AND P4, PT, R26, -126, PT ;  /* 0xc2fc00001a00780b */ /* 0x000fe20003f8e000 */
[----:B------:R-:W-:Y:S01]  /*1b50*/  FADD R25, -R0, R25 ;  /* 0x0000001900197221 */ /* 0x000fe20000000100 */
[----:B------:R-:W-:Y:S01]  /*1b60*/  @!P6 FMUL R4, R4, 0.5 ;  /* 0x3f0000000404e820 */ /* 0x000fe20000400000 */
[----:B------:R-:W-:-:S02]  /*1b70*/  SHF.L.U32 R5, R5, 0x10, RZ ;  /* 0x0000001005057819 */ /* 0x000fc400000006ff */
[----:B------:R-:W-:Y:S01]  /*1b80*/  FMUL R29, R25, 1.4426950216293334961 ;  /* 0x3fb8aa3b191d7820 */ /* 0x000fe20000400000 */
[----:B------:R-:W-:Y:S01]  /*1b90*/  @!P3 FMUL R27, R27, 0.5 ;  /* 0x3f0000001b1bb820 */ /* 0x000fe20000400000 */
[----:B------:R2:W3:Y:S01]  /*1ba0*/  MUFU.EX2 R8, R4 ;  /* 0x0000000400087308 */ /* 0x0004e20000000800 */
[----:B------:R-:W-:Y:S01]  /*1bb0*/  FADD R5, -R0, R5 ;  /* 0x0000000500057221 */ /* 0x000fe20000000100 */
[----:B------:R-:W-:-:S03]  /*1bc0*/  FMUL R25, R9, 1.4426950216293334961 ;  /* 0x3fb8aa3b09197820 */ /* 0x000fc60000400000 */
[----:B0-----:R-:W-:Y:S01]  /*1bd0*/  FMUL R24, R5, 1.4426950216293334961 ;  /* 0x3fb8aa3b05187820 */ /* 0x001fe20000400000 */
[----:B------:R-:W-:Y:S01]  /*1be0*/  @!P4 FMUL R26, R26, 0.5 ;  /* 0x3f0000001a1ac820 */ /* 0x000fe20000400000 */
[C---:B----4-:R-:W-:Y:S01]  /*1bf0*/  SHF.L.U32 R5, R12.reuse, 0x10, RZ ;  /* 0x000000100c057819 */ /* 0x050fe200000006ff */
[----:B------:R-:W0:Y:S01]  /*1c00*/  MUFU.EX2 R27, R27 ;  /* 0x0000001b001b7308 */ /* 0x000e220000000800 */
[----:B-1----:R-:W-:Y:S01]  /*1c10*/  @!P5 FMUL R23, R23, R23 ;  /* 0x000000171717d220 */ /* 0x002fe20000400000 */
[----:B------:R-:W-:Y:S02]  /*1c20*/  FSETP.GEU.AND P5, PT, R29, -126, PT ;  /* 0xc2fc00001d00780b */ /* 0x000fe40003fae000 */
[----:B--2---:R-:W-:Y:S01]  /*1c30*/  PRMT R4, R12, 0x7632, R4 ;  /* 0x000076320c047816 */ /* 0x004fe20000000004 */
[----:B------:R-:W-:-:S03]  /*1c40*/  FADD R5, -R0, R5 ;  /* 0x0000000500057221 */ /* 0x000fc60000000100 */
[----:B------:R-:W1:Y:S01]  /*1c50*/  MUFU.EX2 R26, R26 ;  /* 0x0000001a001a7308 */ /* 0x000e620000000800 */
[----:B---3--:R-:W-:Y:S01]  /*1c60*/  @!P6 FMUL R8, R8, R8 ;  /* 0x000000080808e220 */ /* 0x008fe20000400000 */
[----:B------:R-:W-:Y:S02]  /*1c70*/  FSETP.GEU.AND P6, PT, R28, -126, PT ;  /* 0xc2fc00001c00780b */ /* 0x000fe40003fce000 */
[----:B------:R-:W-:Y:S01]  /*1c80*/  SHF.L.U32 R9, R4, 0x10, RZ ;  /* 0x0000001004097819 */ /* 0x000fe200000006ff */
[----:B------:R-:W-:Y:S01]  /*1c90*/  FMUL R4, R5, 1.4426950216293334961 ;  /* 0x3fb8aa3b05047820 */ /* 0x000fe20000400000 */
[----:B------:R-:W-:Y:S01]  /*1ca0*/  SHF.L.U32 R5, R6, 0x10, RZ ;  /* 0x0000001006057819 */ /* 0x000fe200000006ff */
[----:B------:R-:W-:Y:S01]  /*1cb0*/  @!P5 FMUL R29, R29, 0.5 ;  /* 0x3f0000001d1dd820 */ /* 0x000fe20000400000 */
[----:B0-----:R-:W-:Y:S01]  /*1cc0*/  @!P3 FMUL R27, R27, R27 ;  /* 0x0000001b1b1bb220 */ /* 0x001fe20000400000 */
[----:B------:R-:W-:Y:S01]  /*1cd0*/  FSETP.GEU.AND P3, PT, R24, -126, PT ;  /* 0xc2fc00001800780b */ /* 0x000fe20003f6e000 */
[C---:B------:R-:W-:Y:S01]  /*1ce0*/  FADD R9, -R0.reuse, R9 ;  /* 0x0000000900097221 */ /* 0x040fe20000000100 */
[----:B------:R-:W-:Y:S01]  /*1cf0*/  FADD R5, -R0, R5 ;  /* 0x0000000500057221 */ /* 0x000fe20000000100 */
[----:B------:R-:W-:Y:S01]  /*1d00*/  PRMT R6, R13, 0x7632, R6 ;  /* 0x000076320d067816 */ /* 0x000fe20000000006 */
[----:B------:R-:W0:Y:S01]  /*1d10*/  MUFU.EX2 R29, R29 ;  /* 0x0000001d001d7308 */ /* 0x000e220000000800 */
[----:B------:R-:W-:Y:S01]  /*1d20*/  FMUL R32, R9, 1.4426950216293334961 ;  /* 0x3fb8aa3b09207820 */ /* 0x000fe20000400000 */
[----:B------:R-:W-:Y:S01]  /*1d30*/  @!P6 FMUL R28, R28, 0.5 ;  /* 0x3f0000001c1ce820 */ /* 0x000fe20000400000 */
[----:B-1----:R-:W-:Y:S01]  /*1d40*/  @!P4 FMUL R26, R26, R26 ;  /* 0x0000001a1a1ac220 */ /* 0x002fe20000400000 */
[----:B------:R-:W-:Y:S01]  /*1d50*/  FSETP.GEU.AND P4, PT, R25, -126, PT ;  /* 0xc2fc00001900780b */ /* 0x000fe20003f8e000 */
[----:B------:R-:W-:Y:S01]  /*1d60*/  FMUL R12, R5, 1.4426950216293334961 ;  /* 0x3fb8aa3b050c7820 */ /* 0x000fe20000400000 */
[----:B------:R-:W-:-:S02]  /*1d70*/  SHF.L.U32 R9, R10, 0x10, RZ ;  /* 0x000000100a097819 */ /* 0x000fc400000006ff */
[----:B------:R-:W1:Y:S01]  /*1d80*/  MUFU.EX2 R28, R28 ;  /* 0x0000001c001c7308 */ /* 0x000e620000000800 */
[----:B------:R-:W-:Y:S01]  /*1d90*/  @!P3 FMUL R24, R24, 0.5 ;  /* 0x3f0000001818b820 */ /* 0x000fe20000400000 */
[----:B------:R-:W-:Y:S01]  /*1da0*/  SHF.L.U32 R13, R13, 0x10, RZ ;  /* 0x000000100d0d7819 */ /* 0x000fe200000006ff */
[----:B------:R-:W-:-:S04]  /*1db0*/  FADD R9, -R0, R9 ;  /* 0x0000000900097221 */ /* 0x000fc80000000100 */
[----:B------:R-:W-:Y:S01]  /*1dc0*/  FMUL R30, R9, 1.4426950216293334961 ;  /* 0x3fb8aa3b091e7820 */ /* 0x000fe20000400000 */
[----:B------:R-:W2:Y:S01]  /*1dd0*/  MUFU.EX2 R24, R24 ;  /* 0x0000001800187308 */ /* 0x000ea20000000800 */
[----:B------:R-:W-:Y:S01]  /*1de0*/  @!P4 FMUL R25, R25, 0.5 ;  /* 0x3f0000001919c820 */ /* 0x000fe20000400000 */
[----:B0-----:R-:W-:Y:S01]  /*1df0*/  @!P5 FMUL R29, R29, R29 ;  /* 0x0000001d1d1dd220 */ /* 0x001fe20000400000 */
[----:B------:R-:W-:Y:S01]  /*1e00*/  FSETP.GEU.AND P5, PT, R4, -126, PT ;  /* 0xc2fc00000400780b */ /* 0x000fe20003fae000 */
[----:B------:R-:W-:Y:S01]  /*1e10*/  FADD R13, -R0, R13 ;  /* 0x0000000d000d7221 */ /* 0x000fe20000000100 */
[----:B------:R-:W-:Y:S01]  /*1e20*/  SHF.L.U32 R9, R7, 0x10, RZ ;  /* 0x0000001007097819 */ /* 0x000fe200000006ff */
[----:B------:R-:W-:Y:S02]  /*1e30*/  FADD R29, RZ, R29 ;  /* 0x0000001dff1d7221 */ /* 0x000fe40000000000 */
[----:B------:R-:W0:Y:S01]  /*1e40*/  MUFU.EX2 R25, R25 ;  /* 0x0000001900197308 */ /* 0x000e220000000800 */
[----:B-1----:R-:W-:Y:S01]  /*1e50*/  @!P6 FMUL R28, R28, R28 ;  /* 0x0000001c1c1ce220 */ /* 0x002fe20000400000 */
[----:B------:R-:W-:Y:S01]  /*1e60*/  FSETP.GEU.AND P6, PT, R32, -126, PT ;  /* 0xc2fc00002000780b */ /* 0x000fe20003fce000 */
[----:B------:R-:W-:Y:S01]  /*1e70*/  FADD R9, -R0, R9 ;  /* 0x0000000900097221 */ /* 0x000fe20000000100 */
[----:B------:R-:W-:-:S03]  /*1e80*/  FMUL R13, R13, 1.4426950216293334961 ;  /* 0x3fb8aa3b0d0d7820 */ /* 0x000fc60000400000 */
[----:B------:R-:W-:Y:S01]  /*1e90*/  FMUL R31, R9, 1.4426950216293334961 ;  /* 0x3fb8aa3b091f7820 */ /* 0x000fe20000400000 */
[----:B--2---:R-:W-:Y:S01]  /*1ea0*/  @!P3 FMUL R24, R24, R24 ;  /* 0x000000181818b220 */ /* 0x004fe20000400000 */
[----:B------:R-:W-:Y:S01]  /*1eb0*/  FSETP.GEU.AND P3, PT, R12, -126, PT ;  /* 0xc2fc00000c00780b */ /* 0x000fe20003f6e000 */
[----:B------:R-:W-:Y:S01]  /*1ec0*/  @!P5 FMUL R4, R4, 0.5 ;  /* 0x3f0000000404d820 */ /* 0x000fe20000400000 */
[----:B------:R-:W-:Y:S01]  /*1ed0*/  FADD R9, RZ, R23 ;  /* 0x00000017ff097221 */ /* 0x000fe20000000000 */
[----:B------:R-:W-:Y:S02]  /*1ee0*/  SHF.L.U32 R23, R6, 0x10, RZ ;  /* 0x0000001006177819 */ /* 0x000fe400000006ff */
[----:B-----5:R-:W-:Y:S01]  /*1ef0*/  PRMT R6, R16, 0x7632, R6 ;  /* 0x0000763210067816 */ /* 0x020fe20000000006 */
[----:B------:R-:W-:Y:S01]  /*1f00*/  @!P6 FMUL R32, R32, 0.5 ;  /* 0x3f0000002020e820 */ /* 0x000fe20000400000 */
[----:B0-----:R-:W-:Y:S01]  /*1f10*/  @!P4 FMUL R25, R25, R25 ;  /* 0x000000191919c220 */ /* 0x001fe20000400000 */
[----:B------:R-:W-:Y:S01]  /*1f20*/  FSETP.GEU.AND P4, PT, R30, -126, PT ;  /* 0xc2fc00001e00780b */ /* 0x000fe20003f8e000 */
[----:B------:R-:W0:Y:S01]  /*1f30*/  MUFU.EX2 R4, R4 ;  /* 0x0000000400047308 */ /* 0x000e220000000800 */
[----:B------:R-:W-:Y:S01]  /*1f40*/  FADD R9, R9, R8 ;  /* 0x0000000809097221 */ /* 0x000fe20000000000 */
[----:B------:R-:W-:Y:S01]  /*1f50*/  FADD R8, R29, R28 ;  /* 0x0000001c1d087221 */ /* 0x000fe20000000000 */
[----:B------:R-:W-:Y:S01]  /*1f60*/  FADD R28, -R0, R23 ;  /* 0x00000017001c7221 */ /* 0x000fe20000000100 */
[----:B------:R-:W-:-:S03]  /*1f70*/  @!P3 FMUL R12, R12, 0.5 ;  /* 0x3f0000000c0cb820 */ /* 0x000fc60000400000 */
[----:B------:R-:W-:Y:S01]  /*1f80*/  FMUL R28, R28, 1.4426950216293334961 ;  /* 0x3fb8aa3b1c1c7820 */ /* 0x000fe20000400000 */
[----:B------:R1:W2:Y:S04]  /*1f90*/  MUFU.EX2 R5, R32 ;  /* 0x0000002000057308 */ /* 0x0002a80000000800 */
[----:B------:R-:W-:-:S04]  /*1fa0*/  @!P4 FMUL R30, R30, 0.5 ;  /* 0x3f0000001e1ec820 */ /* 0x000fc80000400000 */
[----:B------:R-:W3:Y:S01]  /*1fb0*/  MUFU.EX2 R12, R12 ;  /* 0x0000000c000c7308 */ /* 0x000ee20000000800 */
[----:B0-----:R-:W-:Y:S01]  /*1fc0*/  @!P5 FMUL R4, R4, R4 ;  /* 0x000000040404d220 */ /* 0x001fe20000400000 */
[----:B-1----:R-:W-:Y:S01]  /*1fd0*/  FMUL R32, R33, 1.4426950216293334961 ;  /* 0x3fb8aa3b21207820 */ /* 0x002fe20000400000 */
[----:B------:R-:W-:Y:S02]  /*1fe0*/  FSETP.GEU.AND P5, PT, R31, -126, PT ;  /* 0xc2fc00001f00780b */ /* 0x000fe40003fae000 */
[----:B------:R-:W-:Y:S01]  /*1ff0*/  SHF.L.U32 R33, R16, 0x10, RZ ;  /* 0x0000001010217819 */ /* 0x000fe200000006ff */
[----:B------:R-:W-:Y:S02]  /*2000*/  FADD R4, R9, R4 ;  /* 0x0000000409047221 */ /* 0x000fe40000000000 */
[----:B------:R-:W0:Y:S01]  /*2010*/  MUFU.EX2 R30, R30 ;  /* 0x0000001e001e7308 */ /* 0x000e220000000800 */
[----:B--2---:R-:W-:Y:S01]  /*2020*/  @!P6 FMUL R5, R5, R5 ;  /* 0x000000050505e220 */ /* 0x004fe20000400000 */
[----:B------:R-:W-:Y:S01]  /*2030*/  FSETP.GEU.AND P6, PT, R32, -126, PT ;  /* 0xc2fc00002000780b */ /* 0x000fe20003fce000 */
[----:B------:R-:W-:Y:S01]  /*2040*/  FADD R33, -R0, R33 ;  /* 0x0000002100217221 */ /* 0x000fe20000000100 */
[----:B---3--:R-:W-:Y:S01]  /*2050*/  @!P3 FMUL R12, R12, R12 ;  /* 0x0000000c0c0cb220 */ /* 0x008fe20000400000 */
[----:B------:R-:W-:-:S03]  /*2060*/  FSETP.GEU.AND P3, PT, R13, -126, PT ;  /* 0xc2fc00000d00780b */ /* 0x000fc60003f6e000 */
[----:B------:R-:W-:Y:S01]  /*2070*/  @!P5 FMUL R31, R31, 0.5 ;  /* 0x3f0000001f1fd820 */ /* 0x000fe20000400000 */
[----:B------:R-:W-:-:S03]  /*2080*/  FADD R35, RZ, R12 ;  /* 0x0000000cff237221 */ /* 0x000fc60000000000 */
[----:B------:R1:W2:Y:S03]  /*2090*/  MUFU.EX2 R23, R31 ;  /* 0x0000001f00177308 */ /* 0x0002a60000000800 */
[----:B------:R-:W-:Y:S01]  /*20a0*/  @!P6 FMUL R32, R32, 0.5 ;  /* 0x3f0000002020e820 */ /* 0x000fe20000400000 */
[----:B0-----:R-:W-:Y:S01]  /*20b0*/  @!P4 FMUL R30, R30, R30 ;  /* 0x0000001e1e1ec220 */ /* 0x001fe20000400000 */
[----:B------:R-:W-:-:S03]  /*20c0*/  FSETP.GEU.AND P4, PT, R28, -126, PT ;  /* 0xc2fc00001c00780b */ /* 0x000fc60003f8e000 */
[----:B------:R-:W-:Y:S01]  /*20d0*/  FADD R12, R35, R30 ;  /* 0x0000001e230c7221 */ /* 0x000fe20000000000 */
[----:B------:R-:W-:Y:S01]  /*20e0*/  FMUL R30, R33, 1.4426950216293334961 ;  /* 0x3fb8aa3b211e7820 */ /* 0x000fe20000400000 */
[----:B------:R-:W-:Y:S01]  /*20f0*/  @!P3 FMUL R13, R13, 0.5 ;  /* 0x3f0000000d0db820 */ /* 0x000fe20000400000 */
[----:B------:R0:W3:Y:S01]  /*2100*/  MUFU.EX2 R29, R32 ;  /* 0x00000020001d7308 */ /* 0x0000e20000000800 */
[----:B-1----:R-:W-:Y:S02]  /*2110*/  SHF.L.U32 R31, R6, 0x10, RZ ;  /* 0x00000010061f7819 */ /* 0x002fe400000006ff */
[C---:B------:R-:W-:Y:S02]  /*2120*/  PRMT R6, R17.reuse, 0x7632, R6 ;  /* 0x0000763211067816 */ /* 0x040fe40000000006 */
[----:B------:R-:W-:Y:S01]  /*2130*/  SHF.L.U32 R17, R17, 0x10, RZ ;  /* 0x0000001011117819 */ /* 0x000fe200000006ff */
[----:B------:R-:W-:Y:S01]  /*2140*/  FADD R31, -R0, R31 ;  /* 0x0000001f001f7221 */ /* 0x000fe20000000100 */
[----:B------:R-:W-:Y:S01]  /*2150*/  @!P4 FMUL R28, R28, 0.5 ;  /* 0x3f0000001c1cc820 */ /* 0x000fe20000400000 */
[----:B------:R-:W1:Y:S01]  /*2160*/  MUFU.EX2 R13, R13 ;  /* 0x0000000d000d7308 */ /* 0x000e620000000800 */
[----:B--2---:R-:W-:Y:S01]  /*2170*/  @!P5 FMUL R23, R23, R23 ;  /* 0x000000171717d220 */ /* 0x004fe20000400000 */
[----:B------:R-:W-:Y:S01]  /*2180*/  SHF.L.U32 R33, R6, 0x10, RZ ;  /* 0x0000001006217819 */ /* 0x000fe200000006ff */
[----:B0-----:R-:W-:Y:S01]  /*2190*/  FADD R32, -R0, R17 ;  /* 0x0000001100207221 */ /* 0x001fe20000000100 */
[----:B------:R-:W-:Y:S01]  /*21a0*/  FMUL R31, R31, 1.4426950216293334961 ;  /* 0x3fb8aa3b1f1f7820 */ /* 0x000fe20000400000 */
[----:B------:R-:W-:Y:S01]  /*21b0*/  FADD R34, RZ, R23 ;  /* 0x00000017ff227221 */ /* 0x000fe20000000000 */
[----:B------:R-:W-:Y:S01]  /*21c0*/  FSETP.GEU.AND P5, PT, R30, -126, PT ;  /* 0xc2fc00001e00780b */ /* 0x000fe20003fae000 */
[----:B------:R-:W-:Y:S01]  /*21d0*/  FADD R33, -R0, R33 ;  /* 0x0000002100217221 */ /* 0x000fe20000000100 */
[----:B------:R0:W2:Y:S01]  /*21e0*/  MUFU.EX2 R16, R28 ;  /* 0x0000001c00107308 */ /* 0x0000a20000000800 */
[----:B---3--:R-:W-:Y:S01]  /*21f0*/  @!P6 FMUL R29, R29, R29 ;  /* 0x0000001d1d1de220 */ /* 0x008fe20000400000 */
[----:B------:R-:W-:Y:S01]  /*2200*/  FMUL R32, R32, 1.4426950216293334961 ;  /* 0x3fb8aa3b20207820 */ /* 0x000fe20000400000 */
[----:B------:R-:W-:-:S02]  /*2210*/  FSETP.GEU.AND P6, PT, R31, -126, PT ;  /* 0xc2fc00001f00780b */ /* 0x000fc40003fce000 */
[----:B------:R-:W-:Y:S01]  /*2220*/  FADD R17, R34, R29 ;  /* 0x0000001d22117221 */ /* 0x000fe20000000000 */
[----:B------:R-:W-:Y:S01]  /*2230*/  FMUL R29, R33, 1.4426950216293334961 ;  /* 0x3fb8aa3b211d7820 */ /* 0x000fe20000400000 */
[----:B------:R-:W-:Y:S01]  /*2240*/  SHF.L.U32 R35, R14, 0x10, RZ ;  /* 0x000000100e237819 */ /* 0x000fe200000006ff */
[----:B-1----:R-:W-:Y:S01]  /*2250*/  @!P3 FMUL R13, R13, R13 ;  /* 0x0000000d0d0db220 */ /* 0x002fe20000400000 */
[----:B------:R-:W-:Y:S02]  /*2260*/  FSETP.GEU.AND P3, PT, R32, -126, PT ;  /* 0xc2fc00002000780b */ /* 0x000fe40003f6e000 */
[----:B------:R-:W-:Y:S01]  /*2270*/  @!P5 FMUL R30, R30, 0.5 ;  /* 0x3f0000001e1ed820 */ /* 0x000fe20000400000 */
[----:B------:R-:W-:Y:S01]  /*2280*/  SHF.L.U32 R33, R18, 0x10, RZ ;  /* 0x0000001012217819 */ /* 0x000fe200000006ff */
[----:B0-----:R-:W-:Y:S01]  /*2290*/  FADD R28, -R0, R35 ;  /* 0x00000023001c7221 */ /* 0x001fe20000000100 */
[----:B------:R-:W-:Y:S01]  /*22a0*/  PRMT R7, R6, 0x7632, R7 ;  /* 0x0000763206077816 */ /* 0x000fe20000000007 */
[----:B------:R0:W1:Y:S01]  /*22b0*/  MUFU.EX2 R23, R30 ;  /* 0x0000001e00177308 */ /* 0x0000620000000800 */
[----:B--2---:R-:W-:Y:S01]  /*22c0*/  @!P4 FMUL R16, R16, R16 ;  /* 0x000000101010c220 */ /* 0x004fe20000400000 */
[----:B------:R-:W-:Y:S01]  /*22d0*/  FSETP.GEU.AND P4, PT, R29, -126, PT ;  /* 0xc2fc00001d00780b */ /* 0x000fe20003f8e000 */
[----:B------:R-:W-:Y:S01]  /*22e0*/  @!P6 FMUL R31, R31, 0.5 ;  /* 0x3f0000001f1fe820 */ /* 0x000fe20000400000 */
[----:B------:R-:W-:Y:S01]  /*22f0*/  FADD R35, RZ, R27 ;  /* 0x0000001bff237221 */ /* 0x000fe20000000000 */
[----:B------:R-:W-:Y:S01]  /*2300*/  FADD R33, -R0, R33 ;  /* 0x0000002100217221 */ /* 0x000fe20000000100 */
[----:B------:R-:W-:Y:S01]  /*2310*/  FMUL R28, R28, 1.4426950216293334961 ;  /* 0x3fb8aa3b1c1c7820 */ /* 0x000fe20000400000 */
[----:B------:R-:W-:Y:S01]  /*2320*/  @!P3 FMUL R32, R32, 0.5 ;  /* 0x3f0000002020b820 */ /* 0x000fe20000400000 */
[----:B------:R2:W3:Y:S01]  /*2330*/  MUFU.EX2 R27, R31 ;  /* 0x0000001f001b7308 */ /* 0x0004e20000000800 */
[----:B0-----:R-:W-:Y:S01]  /*2340*/  FMUL R30, R33, 1.4426950216293334961 ;  /* 0x3fb8aa3b211e7820 */ /* 0x001fe20000400000 */
[----:B------:R-:W-:Y:S01]  /*2350*/  PRMT R18, R14, 0x7632, R18 ;  /* 0x000076320e127816 */ /* 0x000fe20000000012 */
[----:B------:R-:W-:Y:S01]  /*2360*/  FADD R14, RZ, R24 ;  /* 0x00000018ff0e7221 */ /* 0x000fe20000000000 */
[----:B------:R-:W-:Y:S01]  /*2370*/  FADD R26, R35, R26 ;  /* 0x0000001a231a7221 */ /* 0x000fe20000000000 */
[----:B------:R-:W-:Y:S01]  /*2380*/  SHF.L.U32 R35, R15, 0x10, RZ ;  /* 0x000000100f237819 */ /* 0x000fe200000006ff */
[----:B------:R-:W-:Y:S01]  /*2390*/  FADD R13, R8, R13 ;  /* 0x0000000d080d7221 */ /* 0x000fe20000000000 */
[----:B------:R-:W-:Y:S01]  /*23a0*/  @!P4 FMUL R29, R29, 0.5 ;  /* 0x3f0000001d1dc820 */ /* 0x000fe20000400000 */
[----:B------:R-:W0:Y:S01]  /*23b0*/  MUFU.EX2 R6, R32 ;  /* 0x0000002000067308 */ /* 0x000e220000000800 */
[----:B--2---:R-:W-:Y:S01]  /*23c0*/  SHF.L.U32 R31, R7, 0x10, RZ ;  /* 0x00000010071f7819 */ /* 0x004fe200000006ff */
[----:B-1----:R-:W-:Y:S01]  /*23d0*/  @!P5 FMUL R23, R23, R23 ;  /* 0x000000171717d220 */ /* 0x002fe20000400000 */
[----:B------:R-:W-:Y:S01]  /*23e0*/  PRMT R7, R10, 0x7632, R7 ;  /* 0x000076320a077816 */ /* 0x000fe20000000007 */
[----:B------:R-:W-:Y:S01]  /*23f0*/  FADD R25, R14, R25 ;  /* 0x000000190e197221 */ /* 0x000fe20000000000 */
[----:B------:R-:W-:Y:S01]  /*2400*/  FSETP.GEU.AND P5, PT, R28, -126, PT ;  /* 0xc2fc00001c00780b */ /* 0x000fe20003fae000 */
[----:B------:R-:W-:Y:S01]  /*2410*/  FADD R31, -R0, R31 ;  /* 0x0000001f001f7221 */ /* 0x000fe20000000100 */
[----:B------:R-:W-:Y:S01]  /*2420*/  SHF.L.U32 R33, R7, 0x10, RZ ;  /* 0x0000001007217819 */ /* 0x000fe200000006ff */
[----:B------:R1:W2:Y:S01]  /*2430*/  MUFU.EX2 R10, R29 ;  /* 0x0000001d000a7308 */ /* 0x0002a20000000800 */
[----:B---3--:R-:W-:Y:S01]  /*2440*/  @!P6 FMUL R27, R27, R27 ;  /* 0x0000001b1b1be220 */ /* 0x008fe20000400000 */
[----:B------:R-:W-:Y:S01]  /*2450*/  FMUL R31, R31, 1.4426950216293334961 ;  /* 0x3fb8aa3b1f1f7820 */ /* 0x000fe20000400000 */
[----:B------:R-:W-:Y:S01]  /*2460*/  FSETP.GEU.AND P6, PT, R30, -126, PT ;  /* 0xc2fc00001e00780b */ /* 0x000fe20003fce000 */
[C---:B------:R-:W-:Y:S01]  /*2470*/  FADD R33, -R0.reuse, R33 ;  /* 0x0000002100217221 */ /* 0x040fe20000000100 */
[----:B------:R-:W-:Y:S01]  /*2480*/  PRMT R11, R7, 0x7632, R11 ;  /* 0x00007632070b7816 */ /* 0x000fe2000000000b */
[----:B------:R-:W-:Y:S01]  /*2490*/  FADD R35, -R0, R35 ;  /* 0x0000002300237221 */ /* 0x000fe20000000100 */
[----:B------:R-:W-:Y:S01]  /*24a0*/  PRMT R34, R15, 0x7632, R34 ;  /* 0x000076320f227816 */ /* 0x000fe20000000022 */
[----:B0-----:R-:W-:Y:S01]  /*24b0*/  @!P3 FMUL R6, R6, R6 ;  /* 0x000000060606b220 */ /* 0x001fe20000400000 */
[----:B------:R-:W-:Y:S01]  /*24c0*/  FMUL R24, R33, 1.4426950216293334961 ;  /* 0x3fb8aa3b21187820 */ /* 0x000fe20000400000 */
[----:B------:R-:W-:Y:S01]  /*24d0*/  FSETP.GEU.AND P3, PT, R31, -126, PT ;  /* 0xc2fc00001f00780b */ /* 0x000fe20003f6e000 */
[----:B------:R-:W-:Y:S01]  /*24e0*/  @!P5 FMUL R28, R28, 0.5 ;  /* 0x3f0000001c1cd820 */ /* 0x000fe20000400000 */
[C---:B-1----:R-:W-:Y:S01]  /*24f0*/  SHF.L.U32 R29, R18.reuse, 0x10, RZ ;  /* 0x00000010121d7819 */ /* 0x042fe200000006ff */
[----:B------:R-:W-:Y:S01]  /*2500*/  FMUL R32, R35, 1.4426950216293334961 ;  /* 0x3fb8aa3b23207820 */ /* 0x000fe20000400000 */
[----:B------:R-:W-:Y:S01]  /*2510*/  PRMT R15, R18, 0x7632, R15 ;  /* 0x00007632120f7816 */ /* 0x000fe2000000000f */
[----:B------:R-:W0:Y:S01]  /*2520*/  MUFU.EX2 R7, R28 ;  /* 0x0000001c00077308 */ /* 0x000e220000000800 */
[----:B--2---:R-:W-:Y:S01]  /*2530*/  @!P4 FMUL R10, R10, R10 ;  /* 0x0000000a0a0ac220 */ /* 0x004fe20000400000 */
[----:B------:R-:W-:Y:S01]  /*2540*/  FSETP.GEU.AND P4, PT, R24, -126, PT ;  /* 0xc2fc00001800780b */ /* 0x000fe20003f8e000 */
[----:B------:R-:W-:Y:S01]  /*2550*/  FADD R29, -R0, R29 ;  /* 0x0000001d001d7221 */ /* 0x000fe20000000100 */
[----:B------:R-:W-:Y:S01]  /*2560*/  @!P6 FMUL R30, R30, 0.5 ;  /* 0x3f0000001e1ee820 */ /* 0x000fe20000400000 */
[----:B------:R-:W-:Y:S01]  /*2570*/  SHF.L.U32 R35, R15, 0x10, RZ ;  /* 0x000000100f237819 */ /* 0x000fe200000006ff */
[----:B------:R-:W-:Y:S01]  /*2580*/  FADD R26, R26, R5 ;  /* 0x000000051a1a7221 */ /* 0x000fe20000000000 */
[----:B------:R-:W-:Y:S01]  /*2590*/  FMUL R33, R29, 1.4426950216293334961 ;  /* 0x3fb8aa3b1d217820 */ /* 0x000fe20000400000 */
[----:B------:R-:W-:Y:S01]  /*25a0*/  @!P3 FMUL R31, R31, 0.5 ;  /* 0x3f0000001f1fb820 */ /* 0x000fe20000400000 */
[C---:B------:R-:W-:Y:S01]  /*25b0*/  SHF.L.U32 R29, R11.reuse, 0x10, RZ ;  /* 0x000000100b1d7819 */ /* 0x040fe200000006ff */
[----:B------:R1:W2:Y:S01]  /*25c0*/  MUFU.EX2 R14, R30 ;  /* 0x0000001e000e7308 */ /* 0x0002a20000000800 */
[----:B------:R-:W-:Y:S01]  /*25d0*/  PRMT R11, R11, 0x7632, R11 ;  /* 0x000076320b0b7816 */ /* 0x000fe2000000000b */
[----:B------:R-:W-:Y:S01]  /*25e0*/  FADD R35, -R0, R35 ;  /* 0x0000002300237221 */ /* 0x000fe20000000100 */
[----:B------:R-:W-:Y:S01]  /*25f0*/  SHF.L.U32 R37, R34, 0x10, RZ ;  /* 0x0000001022257819 */ /* 0x000fe200000006ff */
[----:B------:R-:W-:Y:S01]  /*2600*/  FADD R29, -R0, R29 ;  /* 0x0000001d001d7221 */ /* 0x000fe20000000100 */
[----:B------:R-:W-:Y:S01]  /*2610*/  @!P4 FMUL R24, R24, 0.5 ;  /* 0x3f0000001818c820 */ /* 0x000fe20000400000 */
[----:B------:R-:W-:Y:S01]  /*2620*/  SHF.L.U32 R11, R11, 0x10, RZ ;  /* 0x000000100b0b7819 */ /* 0x000fe200000006ff */
[----:B0-----:R-:W-:Y:S01]  /*2630*/  @!P5 FMUL R7, R7, R7 ;  /* 0x000000070707d220 */ /* 0x001fe20000400000 */
[----:B------:R0:W3:Y:S01]  /*2640*/  MUFU.EX2 R28, R31 ;  /* 0x0000001f001c7308 */ /* 0x0000e20000000800 */
[----:B------:R-:W-:Y:S01]  /*2650*/  FMUL R29, R29, 1.4426950216293334961 ;  /* 0x3fb8aa3b1d1d7820 */ /* 0x000fe20000400000 */
[----:B------:R-:W-:Y:S01]  /*2660*/  FSETP.GEU.AND P5, PT, R33, -126, PT ;  /* 0xc2fc00002100780b */ /* 0x000fe20003fae000 */
[C---:B-1----:R-:W-:Y:S01]  /*2670*/  FADD R30, -R0.reuse, R11 ;  /* 0x0000000b001e7221 */ /* 0x042fe20000000100 */
[----:B------:R-:W-:Y:S01]  /*2680*/  FADD R37, -R0, R37 ;  /* 0x0000002500257221 */ /* 0x000fe20000000100 */
[----:B------:R-:W-:Y:S01]  /*2690*/  FADD R23, R23, R4 ;  /* 0x0000000417177221 */ /* 0x000fe20000000000 */
[----:B------:R-:W-:Y:S01]  /*26a0*/  FADD R4, R27, R26 ;  /* 0x0000001a1b047221 */ /* 0x000fe20000000000 */
[----:B------:R-:W-:Y:S01]  /*26b0*/  FMUL R30, R30, 1.4426950216293334961 ;  /* 0x3fb8aa3b1e1e7820 */ /* 0x000fe20000400000 */
[----:B------:R-:W1:Y:S01]  /*26c0*/  MUFU.EX2 R24, R24 ;  /* 0x0000001800187308 */ /* 0x000e620000000800 */
[----:B--2---:R-:W-:Y:S01]  /*26d0*/  @!P6 FMUL R14, R14, R14 ;  /* 0x0000000e0e0ee220 */ /* 0x004fe20000400000 */
[----:B------:R-:W-:Y:S01]  /*26e0*/  FSETP.GEU.AND P6, PT, R32, -126, PT ;  /* 0xc2fc00002000780b */ /* 0x000fe20003fce000 */
[----:B------:R-:W-:Y:S01]  /*26f0*/  FADD R25, R25, R16 ;  /* 0x0000001019197221 */ /* 0x000fe20000000000 */
[----:B0-----:R-:W-:Y:S01]  /*2700*/  SHF.L.U32 R31, R19, 0x10, RZ ;  /* 0x00000010131f7819 */ /* 0x001fe200000006ff */
[----:B------:R-:W-:Y:S01]  /*2710*/  FADD R6, R6, R13 ;  /* 0x0000000d06067221 */ /* 0x000fe20000000000 */
[----:B------:R-:W-:Y:S01]  /*2720*/  FADD R23, R23, R4 ;  /* 0x0000000417177221 */ /* 0x000fe20000000000 */
[----:B------:R-:W-:Y:S01]  /*2730*/  @!P5 FMUL R33, R33, 0.5 ;  /* 0x3f0000002121d820 */ /* 0x000fe20000400000 */
[----:B---3--:R-:W-:Y:S01]  /*2740*/  @!P3 FMUL R28, R28, R28 ;  /* 0x0000001c1c1cb220 */ /* 0x008fe20000400000 */
[----:B------:R-:W-:Y:S01]  /*2750*/  FSETP.GEU.AND P3, PT, R29, -126, PT ;  /* 0xc2fc00001d00780b */ /* 0x000fe20003f6e000 */
[----:B------:R-:W-:Y:S01]  /*2760*/  FADD R31, -R0, R31 ;  /* 0x0000001f001f7221 */ /* 0x000fe20000000100 */
[----:B------:R0:W2:Y:S01]  /*2770*/  MUFU.EX2 R11, R33 ;  /* 0x00000021000b7308 */ /* 0x0000a20000000800 */
[----:B------:R-:W-:Y:S01]  /*2780*/  FADD R7, R12, R7 ;  /* 0x000000070c077221 */ /* 0x000fe20000000000 */
[----:B------:R-:W-:Y:S01]  /*2790*/  FADD R10, R10, R25 ;  /* 0x000000190a0a7221 */ /* 0x000fe20000000000 */
[----:B------:R-:W-:Y:S01]  /*27a0*/  FMUL R31, R31, 1.4426950216293334961 ;  /* 0x3fb8aa3b1f1f7820 */ /* 0x000fe20000400000 */
[----:B------:R-:W-:Y:S01]  /*27b0*/  @!P6 FMUL R32, R32, 0.5 ;  /* 0x3f0000002020e820 */ /* 0x000fe20000400000 */
[----:B-1----:R-:W-:Y:S01]  /*27c0*/  @!P4 FMUL R24, R24, R24 ;  /* 0x000000181818c220 */ /* 0x002fe20000400000 */
[----:B------:R-:W-:Y:S01]  /*27d0*/  FSETP.GEU.AND P4, PT, R30, -126, PT ;  /* 0xc2fc00001e00780b */ /* 0x000fe20003f8e000 */
[----:B------:R-:W-:Y:S01]  /*27e0*/  FADD R23, R6, R23 ;  /* 0x0000001706177221 */ /* 0x000fe20000000000 */
[----:B------:R1:W3:Y:S01]  /*27f0*/  MUFU.EX2 R18, R32 ;  /* 0x0000002000127308 */ /* 0x0002e20000000800 */
[----:B0-----:R-:W-:Y:S01]  /*2800*/  PRMT R33, R19, 0x7632, R33 ;  /* 0x0000763213217816 */ /* 0x001fe20000000021 */
[----:B------:R-:W-:Y:S01]  /*2810*/  FMUL R19, R37, 1.4426950216293334961 ;  /* 0x3fb8aa3b25137820 */ /* 0x000fe20000400000 */
[----:B------:R-:W-:Y:S01]  /*2820*/  @!P3 FMUL R29, R29, 0.5 ;  /* 0x3f0000001d1db820 */ /* 0x000fe20000400000 */
[----:B------:R-:W-:Y:S01]  /*2830*/  FADD R14, R14, R7 ;  /* 0x000000070e0e7221 */ /* 0x000fe20000000000 */
[----:B------:R-:W-:Y:S01]  /*2840*/  SHF.L.U32 R33, R33, 0x10, RZ ;  /* 0x0000001021217819 */ /* 0x000fe200000006ff */
[----:B------:R-:W-:-:S02]  /*2850*/  FADD R23, R10, R23 ;  /* 0x000000170a177221 */ /* 0x000fc40000000000 */
[----:B------:R0:W4:Y:S01]  /*2860*/  MUFU.EX2 R15, R29 ;  /* 0x0000001d000f7308 */ /* 0x0001220000000800 */
[----:B-1----:R-:W-:Y:S01]  /*2870*/  FMUL R32, R35, 1.4426950216293334961 ;  /* 0x3fb8aa3b23207820 */ /* 0x002fe20000400000 */
[----:B------:R-:W-:Y:S01]  /*2880*/  FADD R33, -R0, R33 ;  /* 0x0000002100217221 */ /* 0x000fe20000000100 */
[----:B------:R-:W-:Y:S01]  /*2890*/  @!P4 FMUL R30, R30, 0.5 ;  /* 0x3f0000001e1ec820 */ /* 0x000fe20000400000 */
[----:B--2---:R-:W-:Y:S01]  /*28a0*/  @!P5 FMUL R11, R11, R11 ;  /* 0x0000000b0b0bd220 */ /* 0x004fe20000400000 */
[----:B------:R-:W-:Y:S01]  /*28b0*/  FSETP.GEU.AND P5, PT, R31, -126, PT ;  /* 0xc2fc00001f00780b */ /* 0x000fe20003fae000 */
[----:B------:R-:W-:Y:S01]  /*28c0*/  FADD R23, R14, R23 ;  /* 0x000000170e177221 */ /* 0x000fe20000000000 */
[----:B---3--:R-:W-:Y:S02]  /*28d0*/  @!P6 FMUL R18, R18, R18 ;  /* 0x000000121212e220 */ /* 0x008fe40000400000 */
[----:B------:R-:W1:Y:S01]  /*28e0*/  MUFU.EX2 R30, R30 ;  /* 0x0000001e001e7308 */ /* 0x000e620000000800 */
[----:B0-----:R-:W-:Y:S01]  /*28f0*/  FADD R29, RZ, R28 ;  /* 0x0000001cff1d7221 */ /* 0x001fe20000000000 */
[----:B------:R-:W-:Y:S01]  /*2900*/  FMUL R28, R33, 1.4426950216293334961 ;  /* 0x3fb8aa3b211c7820 */ /* 0x000fe20000400000 */
[----:B------:R-:W-:Y:S01]  /*2910*/  FSETP.GEU.AND P6, PT, R19, -126, PT ;  /* 0xc2fc00001300780b */ /* 0x000fe20003fce000 */
[----:B------:R-:W-:Y:S01]  /*2920*/  FADD R18, R17, R18 ;  /* 0x0000001211127221 */ /* 0x000fe20000000000 */
[----:B------:R-:W-:Y:S01]  /*2930*/  FADD R24, R29, R24 ;  /* 0x000000181d187221 */ /* 0x000fe20000000000 */
[----:B----4-:R-:W-:Y:S01]  /*2940*/  @!P3 FMUL R15, R15, R15 ;  /* 0x0000000f0f0fb220 */ /* 0x010fe20000400000 */
[----:B------:R-:W-:-:S02]  /*2950*/  FSETP.GEU.AND P3, PT, R32, -126, PT ;  /* 0xc2fc00002000780b */ /* 0x000fc40003f6e000 */
[----:B------:R-:W-:Y:S01]  /*2960*/  @!P5 FMUL R31, R31, 0.5 ;  /* 0x3f0000001f1fd820 */ /* 0x000fe20000400000 */
[----:B------:R-:W-:Y:S01]  /*2970*/  FADD R11, R24, R11 ;  /* 0x0000000b180b7221 */ /* 0x000fe20000000000 */
[----:B------:R-:W-:-:S04]  /*2980*/  FADD R15, RZ, R15 ;  /* 0x0000000fff0f7221 */ /* 0x000fc80000000000 */
[----:B------:R-:W0:Y:S01]  /*2990*/  MUFU.EX2 R31, R31 ;  /* 0x0000001f001f7308 */ /* 0x000e220000000800 */
[----:B-1----:R-:W-:Y:S01]  /*29a0*/  @!P4 FMUL R30, R30, R30 ;  /* 0x0000001e1e1ec220 */ /* 0x002fe20000400000 */
[----:B------:R-:W-:Y:S01]  /*29b0*/  FSETP.GEU.AND P4, PT, R28, -126, PT ;  /* 0xc2fc00001c00780b */ /* 0x000fe20003f8e000 */
[----:B------:R-:W-:Y:S02]  /*29c0*/  @!P6 FMUL R19, R19, 0.5 ;  /* 0x3f0000001313e820 */ /* 0x000fe40000400000 */
[----:B------:R-:W-:Y:S01]  /*29d0*/  FADD R30, R15, R30 ;  /* 0x0000001e0f1e7221 */ /* 0x000fe20000000000 */
[----:B------:R-:W-:-:S03]  /*29e0*/  @!P3 FMUL R32, R32, 0.5 ;  /* 0x3f0000002020b820 */ /* 0x000fc60000400000 */
[----:B------:R-:W1:Y:S06]  /*29f0*/  MUFU.EX2 R19, R19 ;  /* 0x0000001300137308 */ /* 0x000e6c0000000800 */
[----:B------:R-:W-:Y:S01]  /*2a00*/  @!P4 FMUL R28, R28, 0.5 ;  /* 0x3f0000001c1cc820 */ /* 0x000fe20000400000 */
[----:B0-----:R-:W-:Y:S01]  /*2a10*/  @!P5 FMUL R31, R31, R31 ;  /* 0x0000001f1f1fd220 */ /* 0x001fe20000400000 */
[----:B------:R-:W0:Y:S03]  /*2a20*/  MUFU.EX2 R32, R32 ;  /* 0x0000002000207308 */ /* 0x000e260000000800 */
[----:B------:R-:W-:-:S05]  /*2a30*/  FADD R31, R31, R18 ;  /* 0x000000121f1f7221 */ /* 0x000fca0000000000 */
[----:B------:R-:W2:Y:S01]  /*2a40*/  MUFU.EX2 R28, R28 ;  /* 0x0000001c001c7308 */ /* 0x000ea20000000800 */
[----:B-1----:R-:W-:-:S04]  /*2a50*/  @!P6 FMUL R19, R19, R19 ;  /* 0x000000131313e220 */ /* 0x002fc80000400000 */
[----:B------:R-:W-:Y:S01]  /*2a60*/  FADD R19, R30, R19 ;  /* 0x000000131e137221 */ /* 0x000fe20000000000 */
[----:B0-----:R-:W-:-:S04]  /*2a70*/  @!P3 FMUL R32, R32, R32 ;  /* 0x000000202020b220 */ /* 0x001fc80000400000 */
[----:B------:R-:W-:Y:S01]  /*2a80*/  FADD R32, R32, R11 ;  /* 0x0000000b20207221 */ /* 0x000fe20000000000 */
[----:B--2---:R-:W-:-:S03]  /*2a90*/  @!P4 FMUL R28, R28, R28 ;  /* 0x0000001c1c1cc220 */ /* 0x004fc60000400000 */
[----:B------:R-:W-:Y:S01]  /*2aa0*/  FADD R32, R32, R23 ;  /* 0x0000001720207221 */ /* 0x000fe20000000000 */
[----:B------:R-:W-:-:S03]  /*2ab0*/  FADD R28, R28, R19 ;  /* 0x000000131c1c7221 */ /* 0x000fc60000000000 */
[----:B------:R-:W-:-:S04]  /*2ac0*/  FADD R31, R31, R32 ;  /* 0x000000201f1f7221 */ /* 0x000fc80000000000 */
[----:B------:R-:W-:-:S05]  /*2ad0*/  FADD R28, R28, R31 ;  /* 0x0000001f1c1c7221 */ /* 0x000fca0000000000 */
[----:B------:R-:W0:Y:S02]  /*2ae0*/  SHFL.BFLY PT, R5, R28, 0x10, 0x1f ;  /* 0x0e001f001c057f89 */ /* 0x000e2400000e0000 */
[----:B0-----:R-:W-:-:S05]  /*2af0*/  FADD R5, R28, R5 ;  /* 0x000000051c057221 */ /* 0x001fca0000000000 */
        /* <DEDUP_REMOVED lines=8> */
[----:B------:R-:W-:Y:S04]  /*2b80*/  @!P2 STS [R22], R9 ;  /* 0x000000091600a388 */ /* 0x000fe80000000800 */
[----:B------:R-:W-:Y:S06]  /*2b90*/  BAR.SYNC 0x0 ;  /* 0x0000000000007b1d */ /* 0x000fec0000000000 */
[----:B------:R-:W0:Y:S01]  /*2ba0*/  @!P1 LDS R21, [R20.X4] ;  /* 0x0000000014159984 */ /* 0x000e220000004800 */
[----:B------:R-:W-:-:S03]  /*2bb0*/  MOV R9, 0xfffff800 ;  /* 0xfffff80000097802 */ /* 0x000fc60000000f00 */
[----:B0-----:R-:W0:Y:S02]  /*2bc0*/  SHFL.BFLY PT, R8, R21, 0x4, 0x1f ;  /* 0x0c801f0015087f89 */ /* 0x001e2400000e0000 */
[----:B0-----:R-:W-:-:S05]  /*2bd0*/  FADD R4, R21, R8 ;  /* 0x0000000815047221 */ /* 0x001fca0000000000 */
[----:B------:R-:W0:Y:S02]  /*2be0*/  SHFL.BFLY PT, R5, R4, 0x2, 0x1f ;  /* 0x0c401f0004057f89 */ /* 0x000e2400000e0000 */
[----:B0-----:R-:W-:-:S05]  /*2bf0*/  FADD R5, R4, R5 ;  /* 0x0000000504057221 */ /* 0x001fca0000000000 */
[----:B------:R-:W0:Y:S02]  /*2c00*/  SHFL.BFLY PT, R8, R5, 0x1, 0x1f ;  /* 0x0c201f0005087f89 */ /* 0x000e2400000e0000 */
[----:B0-----:R-:W-:-:S05]  /*2c10*/  FADD R7, R5, R8 ;  /* 0x0000000805077221 */ /* 0x001fca0000000000 */
[----:B------:R-:W-:Y:S04]  /*2c20*/  @P0 STS [R20.X4], R7 ;  /* 0x0000000714000388 */ /* 0x000fe80000004800 */
[----:B------:R-:W-:Y:S06]  /*2c30*/  BAR.SYNC 0x0 ;  /* 0x0000000000007b1d */ /* 0x000fec0000000000 */
[----:B------:R-:W0:Y:S02]  /*2c40*/  LDS R8, [RZ] ;  /* 0x00000000ff087984 */ /* 0x000e240000000800 */
.L_x_26:
[----:B------:R-:W-:-:S04]  /*2c50*/  IADD3 R9, R9, 0x800, RZ ;  /* 0x0000080009097810 */ /* 0x000fc80007ffe0ff */
[----:B0-----:R-:W-:-:S05]  /*2c60*/  IADD3 R10, R2, R9, RZ ;  /* 0x00000009020a7210 */ /* 0x001fca0007ffe0ff */
[----:B------:R-:W-:-:S06]  /*2c70*/  IMAD.WIDE R4, R10, R3, c[0x0][0x160] ;  /* 0x000058000a047625 */ /* 0x000fcc00078e0203 */
[----:B------:R-:W2:Y:S01]  /*2c80*/  LDG.E.EF.128 R4, [R4.64] ;  /* 0x0000000404047981 */ /* 0x000ea2000c0e1d00 */
[----:B0-----:R-:W-:Y:S01]  /*2c90*/  FMUL R17, R8, 0.25 ;  /* 0x3e80000008117820 */ /* 0x001fe20000400000 */
[----:B--2---:R-:W-:-:S05]  /*2ca0*/  SHF.L.U32 R11, R4, 0x10, RZ ;  /* 0x00000010040b7819 */ /* 0x004fca00000006ff */
[----:B------:R-:W-:Y:S01]  /*2cb0*/  FADD R12, -R0, R11 ;  /* 0x0000000b000c7221 */ /* 0x000fe20000000100 */
[----:B------:R-:W-:Y:S02]  /*2cc0*/  SHF.L.U32 R11, R5, 0x10, RZ ;  /* 0x00000010050b7819 */ /* 0x000fe400000006ff */
[----:B------:R-:W-:Y:S01]  /*2cd0*/  PRMT R5, R4, 0x7632, R5 ;  /* 0x0000763204057816 */ /* 0x000fe20000000005 */
[----:B------:R-:W-:Y:S02]  /*2ce0*/  FMUL R14, R12, 1.4426950216293334961 ;  /* 0x3fb8aa3b0c0e7820 */ /* 0x000fe40000400000 */
[----:B------:R-:W-:Y:S01]  /*2cf0*/  FADD R12, -R0, R11 ;  /* 0x0000000b000c7221 */ /* 0x000fe20000000100 */
[----:B------:R-:W-:Y:S02]  /*2d00*/  SHF.L.U32 R11, R6, 0x10, RZ ;  /* 0x00000010060b7819 */ /* 0x000fe400000006ff */
[----:B------:R-:W-:Y:S01]  /*2d10*/  FSETP.GEU.AND P5, PT, R14, -126, PT ;  /* 0xc2fc00000e00780b */ /* 0x000fe20003fae000 */
[----:B------:R-:W-:Y:S01]  /*2d20*/  FMUL R15, R12, 1.4426950216293334961 ;  /* 0x3fb8aa3b0c0f7820 */ /* 0x000fe20000400000 */
[----:B------:R-:W-:Y:S01]  /*2d30*/  PRMT R6, R5, 0x7632, R6 ;  /* 0x0000763205067816 */ /* 0x000fe20000000006 */
[----:B------:R-:W-:Y:S01]  /*2d40*/  FADD R12, -R0, R11 ;  /* 0x0000000b000c7221 */ /* 0x000fe20000000100 */
[----:B------:R-:W-:-:S02]  /*2d50*/  SHF.L.U32 R11, R7, 0x10, RZ ;  /* 0x00000010070b7819 */ /* 0x000fc400000006ff */
[----:B------:R-:W-:Y:S01]  /*2d60*/  FSETP.GEU.AND P6, PT, R15, -126, PT ;  /* 0xc2fc00000f00780b */ /* 0x000fe20003fce000 */
[----:B------:R-:W-:Y:S01]  /*2d70*/  FMUL R16, R12, 1.4426950216293334961 ;  /* 0x3fb8aa3b0c107820 */ /* 0x000fe20000400000 */
[----:B------:R-:W-:Y:S01]  /*2d80*/  PRMT R7, R7, 0x7632, R7 ;  /* 0x0000763207077816 */ /* 0x000fe20000000007 */
[----:B------:R-:W-:Y:S01]  /*2d90*/  FADD R12, -R0, R11 ;  /* 0x0000000b000c7221 */ /* 0x000fe20000000100 */
[----:B------:R-:W-:Y:S02]  /*2da0*/  SHF.L.U32 R11, R5, 0x10, RZ ;  /* 0x00000010050b7819 */ /* 0x000fe400000006ff */
[----:B------:R-:W-:Y:S01]  /*2db0*/  FSETP.GEU.AND P0, PT, R16, -126, PT ;  /* 0xc2fc00001000780b */ /* 0x000fe20003f0e000 */
[----:B------:R-:W-:Y:S01]  /*2dc0*/  @!P5 FMUL R14, R14, 0.5 ;  /* 0x3f0000000e0ed820 */ /* 0x000fe20000400000 */
[----:B------:R-:W-:Y:S01]  /*2dd0*/  PRMT R5, R6, 0x7632, R5 ;  /* 0x0000763206057816 */ /* 0x000fe20000000005 */
[----:B------:R-:W-:Y:S01]  /*2de0*/  FADD R11, -R0, R11 ;  /* 0x0000000b000b7221 */ /* 0x000fe20000000100 */
[----:B------:R-:W-:Y:S01]  /*2df0*/  SHF.L.U32 R13, R6, 0x10, RZ ;  /* 0x00000010060d7819 */ /* 0x000fe200000006ff */
[----:B------:R-:W0:Y:S01]  /*2e00*/  MUFU.EX2 R4, R14 ;  /* 0x0000000e00047308 */ /* 0x000e220000000800 */
[----:B------:R-:W-:Y:S01]  /*2e10*/  SHF.L.U32 R5, R5, 0x10, RZ ;  /* 0x0000001005057819 */ /* 0x000fe200000006ff */
[----:B------:R-:W-:Y:S01]  /*2e20*/  @!P6 FMUL R15, R15, 0.5 ;  /* 0x3f0000000f0fe820 */ /* 0x000fe20000400000 */
[----:B------:R-:W-:Y:S01]  /*2e30*/  SHF.L.U32 R7, R7, 0x10, RZ ;  /* 0x0000001007077819 */ /* 0x000fe200000006ff */
[----:B------:R-:W-:Y:S01]  /*2e40*/  FADD R13, -R0, R13 ;  /* 0x0000000d000d7221 */ /* 0x000fe20000000100 */
[----:B------:R-:W-:Y:S01]  /*2e50*/  FMUL R12, R12, 1.4426950216293334961 ;  /* 0x3fb8aa3b0c0c7820 */ /* 0x000fe20000400000 */
[C---:B------:R-:W-:Y:S01]  /*2e60*/  FADD R5, -R0.reuse, R5 ;  /* 0x0000000500057221 */ /* 0x040fe20000000100 */
[----:B------:R-:W-:Y:S01]  /*2e70*/  FMUL R11, R11, 1.4426950216293334961 ;  /* 0x3fb8aa3b0b0b7820 */ /* 0x000fe20000400000 */
[----:B------:R-:W-:Y:S01]  /*2e80*/  FADD R7, -R0, R7 ;  /* 0x0000000700077221 */ /* 0x000fe20000000100 */
[----:B------:R-:W-:Y:S01]  /*2e90*/  @!P0 FMUL R16, R16, 0.5 ;  /* 0x3f00000010108820 */ /* 0x000fe20000400000 */
[----:B------:R-:W-:Y:S01]  /*2ea0*/  FMUL R13, R13, 1.4426950216293334961 ;  /* 0x3fb8aa3b0d0d7820 */ /* 0x000fe20000400000 */
[----:B------:R-:W1:Y:S01]  /*2eb0*/  MUFU.EX2 R15, R15 ;  /* 0x0000000f000f7308 */ /* 0x000e620000000800 */
[----:B------:R-:W-:Y:S01]  /*2ec0*/  FMUL R5, R5, 1.4426950216293334961 ;  /* 0x3fb8aa3b05057820 */ /* 0x000fe20000400000 */
[----:B------:R-:W-:Y:S01]  /*2ed0*/  FMUL R7, R7, 1.4426950216293334961 ;  /* 0x3fb8aa3b07077820 */ /* 0x000fe20000400000 */
[----:B------:R-:W-:-:S02]  /*2ee0*/  FSETP.GEU.AND P1, PT, R12, -126, PT ;  /* 0xc2fc00000c00780b */ /* 0x000fc40003f2e000 */
[----:B------:R-:W-:Y:S01]  /*2ef0*/  FSETP.GEU.AND P2, PT, R11, -126, PT ;  /* 0xc2fc00000b00780b */ /* 0x000fe20003f4e000 */
[----:B0-----:R-:W-:Y:S01]  /*2f00*/  @!P5 FMUL R4, R4, R4 ;  /* 0x000000040404d220 */ /* 0x001fe20000400000 */
[----:B------:R-:W-:Y:S01]  /*2f10*/  FSETP.GEU.AND P3, PT, R13, -126, PT ;  /* 0xc2fc00000d00780b */ /* 0x000fe20003f6e000 */
[----:B------:R-:W0:Y:S01]  /*2f20*/  MUFU.EX2 R16, R16 ;  /* 0x0000001000107308 */ /* 0x000e220000000800 */
[----:B------:R-:W-:Y:S02]  /*2f30*/  FSETP.GEU.AND P4, PT, R5, -126, PT ;  /* 0xc2fc00000500780b */ /* 0x000fe40003f8e000 */
[----:B------:R-:W-:-:S05]  /*2f40*/  FSETP.GEU.AND P5, PT, R7, -126, PT ;  /* 0xc2fc00000700780b */ /* 0x000fca0003fae000 */
[----:B------:R-:W-:Y:S01]  /*2f50*/  @!P1 FMUL R12, R12, 0.5 ;  /* 0x3f0000000c0c9820 */ /* 0x000fe20000400000 */
[----:B-1----:R-:W-:Y:S01]  /*2f60*/  @!P6 FMUL R15, R15, R15 ;  /* 0x0000000f0f0fe220 */ /* 0x002fe20000400000 */
[----:B------:R-:W-:Y:S01]  /*2f70*/  @!P2 FMUL R11, R11, 0.5 ;  /* 0x3f0000000b0ba820 */ /* 0x000fe20000400000 */
[----:B------:R-:W-:Y:S01]  /*2f80*/  FSETP.GEU.AND P6, PT, |R8|, 1.175494350822287508e-38, PT ;  /* 0x008000000800780b */ /* 0x000fe20003fce200 */
[----:B------:R-:W-:Y:S02]  /*2f90*/  @!P3 FMUL R13, R13, 0.5 ;  /* 0x3f0000000d0db820 */ /* 0x000fe40000400000 */
[----:B------:R-:W-:Y:S01]  /*2fa0*/  @!P4 FMUL R5, R5, 0.5 ;  /* 0x3f0000000505c820 */ /* 0x000fe20000400000 */
[----:B------:R-:W1:Y:S01]  /*2fb0*/  MUFU.EX2 R12, R12 ;  /* 0x0000000c000c7308 */ /* 0x000e620000000800 */
[----:B------:R-:W-:Y:S01]  /*2fc0*/  @!P5 FMUL R7, R7, 0.5 ;  /* 0x3f0000000707d820 */ /* 0x000fe20000400000 */
[----:B0-----:R-:W-:Y:S01]  /*2fd0*/  @!P0 FMUL R16, R16, R16 ;  /* 0x0000001010108220 */ /* 0x001fe20000400000 */
[----:B------:R-:W-:-:S04]  /*2fe0*/  FSETP.GT.AND P0, PT, |R8|, 8.50705917302346158658e+37, PT ;  /* 0x7e8000000800780b */ /* 0x000fc80003f04200 */
[----:B------:R-:W-:Y:S01]  /*2ff0*/  FSEL R17, R17, R8, P0 ;  /* 0x0000000811117208 */ /* 0x000fe20000000000 */
[----:B------:R-:W0:Y:S04]  /*3000*/  MUFU.EX2 R11, R11 ;  /* 0x0000000b000b7308 */ /* 0x000e280000000800 */
[----:B------:R-:W-:-:S04]  /*3010*/  @!P6 FMUL R17, R17, 16777216 ;  /* 0x4b8000001111e820 */ /* 0x000fc80000400000 */
[----:B------:R-:W2:Y:S01]  /*3020*/  MUFU.EX2 R13, R13 ;  /* 0x0000000d000d7308 */ /* 0x000ea20000000800 */
[----:B-1----:R-:W-:Y:S01]  /*3030*/  @!P1 FMUL R12, R12, R12 ;  /* 0x0000000c0c0c9220 */ /* 0x002fe20000400000 */
[----:B------:R-:W-:Y:S01]  /*3040*/  @P0 FMUL R4, R4, 0.25 ;  /* 0x3e80000004040820 */ /* 0x000fe20000400000 */
[----:B------:R-:W-:Y:S01]  /*3050*/  @P0 FMUL R15, R15, 0.25 ;  /* 0x3e8000000f0f0820 */ /* 0x000fe20000400000 */
[----:B------:R-:W-:Y:S01]  /*3060*/  @P0 FMUL R16, R16, 0.25 ;  /* 0x3e80000010100820 */ /* 0x000fe20000400000 */
[----:B------:R-:W-:Y:S01]  /*3070*/  @P0 FMUL R12, R12, 0.25 ;  /* 0x3e8000000c0c0820 */ /* 0x000fe20000400000 */
[----:B------:R-:W-:Y:S01]  /*3080*/  @!P6 FMUL R4, R4, 16777216 ;  /* 0x4b8000000404e820 */ /* 0x000fe20000400000 */
[----:B------:R-:W-:Y:S01]  /*3090*/  @!P6 FMUL R15, R15, 16777216 ;  /* 0x4b8000000f0fe820 */ /* 0x000fe20000400000 */
[----:B------:R-:W1:Y:S01]  /*30a0*/  MUFU.EX2 R5, R5 ;  /* 0x0000000500057308 */ /* 0x000e620000000800 */
[----:B0-----:R-:W-:Y:S01]  /*30b0*/  @!P2 FMUL R11, R11, R11 ;  /* 0x0000000b0b0ba220 */ /* 0x001fe20000400000 */
[----:B------:R-:W-:Y:S01]  /*30c0*/  @!P6 FMUL R12, R12, 16777216 ;  /* 0x4b8000000c0ce820 */ /* 0x000fe20000400000 */
[----:B------:R-:W-:-:S02]  /*30d0*/  @!P6 FMUL R16, R16, 16777216 ;  /* 0x4b8000001010e820 */ /* 0x000fc40000400000 */
[----:B------:R-:W-:-:S03]  /*30e0*/  @P0 FMUL R11, R11, 0.25 ;  /* 0x3e8000000b0b0820 */ /* 0x000fc60000400000 */
[----:B------:R-:W0:Y:S01]  /*30f0*/  MUFU.EX2 R7, R7 ;  /* 0x0000000700077308 */ /* 0x000e220000000800 */
[----:B--2---:R-:W-:Y:S01]  /*3100*/  @!P3 FMUL R13, R13, R13 ;  /* 0x0000000d0d0db220 */ /* 0x004fe20000400000 */
[----:B------:R-:W-:-:S03]  /*3110*/  @!P6 FMUL R11, R11, 16777216 ;  /* 0x4b8000000b0be820 */ /* 0x000fc60000400000 */
[----:B------:R-:W-:-:S03]  /*3120*/  @P0 FMUL R13, R13, 0.25 ;  /* 0x3e8000000d0d0820 */ /* 0x000fc60000400000 */
[----:B------:R-:W2:Y:S01]  /*3130*/  MUFU.RCP R6, R17 ;  /* 0x0000001100067308 */ /* 0x000ea20000001000 */
[----:B-1----:R-:W-:Y:S01]  /*3140*/  @!P4 FMUL R5, R5, R5 ;  /* 0x000000050505c220 */ /* 0x002fe20000400000 */
[----:B------:R-:W-:-:S03]  /*3150*/  @!P6 FMUL R13, R13, 16777216 ;  /* 0x4b8000000d0de820 */ /* 0x000fc60000400000 */
[----:B------:R-:W-:Y:S01]  /*3160*/  @P0 FMUL R5, R5, 0.25 ;  /* 0x3e80000005050820 */ /* 0x000fe20000400000 */
[----:B0-----:R-:W-:-:S03]  /*3170*/  @!P5 FMUL R7, R7, R7 ;  /* 0x000000070707d220 */ /* 0x001fc60000400000 */
[----:B------:R-:W-:Y:S01]  /*3180*/  @!P6 FMUL R5, R5, 16777216 ;  /* 0x4b8000000505e820 */ /* 0x000fe20000400000 */
[----:B------:R-:W-:Y:S01]  /*3190*/  @P0 FMUL R7, R7, 0.25 ;  /* 0x3e80000007070820 */ /* 0x000fe20000400000 */
[----:B------:R-:W-:-:S03]  /*31a0*/  ISETP.GE.U32.AND P0, PT, R9, 0x1800, PT ;  /* 0x000018000900780c */ /* 0x000fc60003f06070 */
[----:B------:R-:W-:Y:S01]  /*31b0*/  @!P6 FMUL R7, R7, 16777216 ;  /* 0x4b8000000707e820 */ /* 0x000fe20000400000 */
[C---:B--2---:R-:W-:Y:S01]  /*31c0*/  FMUL R14, R6.reuse, R12 ;  /* 0x0000000c060e7220 */ /* 0x044fe20000400000 */
[C---:B------:R-:W-:Y:S01]  /*31d0*/  FMUL R4, R6.reuse, R4 ;  /* 0x0000000406047220 */ /* 0x040fe20000400000 */
[C---:B------:R-:W-:Y:S01]  /*31e0*/  FMUL R11, R6.reuse, R11 ;  /* 0x0000000b060b7220 */ /* 0x040fe20000400000 */
[C---:B------:R-:W-:Y:S01]  /*31f0*/  FMUL R12, R6.reuse, R13 ;  /* 0x0000000d060c7220 */ /* 0x040fe20000400000 */
[C---:B------:R-:W-:Y:S01]  /*3200*/  FMUL R15, R6.reuse, R15 ;  /* 0x0000000f060f7220 */ /* 0x040fe20000400000 */
[C---:B------:R-:W-:Y:S01]  /*3210*/  FMUL R16, R6.reuse, R16 ;  /* 0x0000001006107220 */ /* 0x040fe20000400000 */
[C---:B------:R-:W-:Y:S01]  /*3220*/  FMUL R13, R6.reuse, R5 ;  /* 0x00000005060d7220 */ /* 0x040fe20000400000 */
[----:B------:R-:W-:Y:S01]  /*3230*/  FMUL R7, R6, R7 ;  /* 0x0000000706077220 */ /* 0x000fe20000400000 */
[----:B------:R-:W-:Y:S01]  /*3240*/  F2FP.BF16.PACK_AB R4, R11, R4 ;  /* 0x000000040b04723e */ /* 0x000fe200000010ff */
[----:B------:R-:W-:Y:S01]  /*3250*/  IMAD.WIDE R10, R10, R3, c[0x0][0x168] ;  /* 0x00005a000a0a7625 */ /* 0x000fe200078e0203 */
[----:B------:R-:W-:-:S02]  /*3260*/  F2FP.BF16.PACK_AB R5, R12, R15 ;  /* 0x0000000f0c05723e */ /* 0x000fc400000010ff */
[----:B------:R-:W-:Y:S02]  /*3270*/  F2FP.BF16.PACK_AB R6, R13, R16 ;  /* 0x000000100d06723e */ /* 0x000fe400000010ff */
[----:B------:R-:W-:-:S05]  /*3280*/  F2FP.BF16.PACK_AB R7, R7, R14 ;  /* 0x0000000e0707723e */ /* 0x000fca00000010ff */
[----:B------:R0:W-:Y:S01]  /*3290*/  STG.E.128 [R10.64], R4 ;  /* 0x000000040a007986 */ /* 0x0001e2000c101d04 */
[----:B------:R-:W-:Y:S05]  /*32a0*/  @!P0 BRA `(.L_x_26) ;  /* 0xfffff9a000008947 */ /* 0x000fea000383ffff */
[----:B------:R-:W-:Y:S05]  /*32b0*/  EXIT ;  /* 0x000000000000794d */ /* 0x000fea0003800000 */
.L_x_27:
[----:B------:R-:W-:-:S00]  /*32c0*/  BRA `(.L_x_27) ;  /* 0xfffffff000007947 */ /* 0x000fc0000383ffff */
[----:B------:R-:W-:-:S00]  /*32d0*/  NOP ;  /* 0x0000000000007918 */ /* 0x000fc00000000000 */
        /* <DEDUP_REMOVED lines=10> */
.L_x_28:


//--------------------- .nv.global.init           --------------------------
	.section	.nv.global.init,"aw",@progbits
.nv.global.init:
	.type		_$_str,@object
	.size		_$_str,(.L_0 - _$_str)
_$_str:
        /*0000*/ 	.byte	0x5f, 0x5f, 0x43, 0x55, 0x44, 0x41, 0x5f, 0x46, 0x54, 0x5a, 0x00
.L_0:


//--------------------- .nv.shared.triton__0d1d2de3de --------------------------
	.section	.nv.shared.triton__0d1d2de3de,"aw",@nobits
	.align	16
